	.target	sm_100a

	.elftype	@"ET_EXEC"


//--------------------- .note.nv.tkinfo           --------------------------
	.section	.note.nv.tkinfo,"",@"SHT_NOTE"
	.sectionflags	@"SHF_NOTE_NV_TKINFO"
	.tkinfo
        /*0018*/ 	.word	0x00000002
        /*0030*/ 	.string	""
        /*0030*/ 	.string	"ptxas"
        /*0030*/ 	.string	"Cuda compilation tools, release 13.0, V13.0.88"
        /*0030*/ 	.string	"Build cuda_13.0.r13.0/compiler.36424714_0"
        /*0030*/ 	.string	"-arch sm_100a -m 64 "



//--------------------- .note.nv.cuinfo           --------------------------
	.section	.note.nv.cuinfo,"",@"SHT_NOTE"
	.sectionflags	@"SHF_NOTE_NV_CUINFO"
        /*0018*/ 	.short	0x0002
        /*001a*/ 	.short	0x0064
        /*001c*/ 	.short	0x0082
	.zero		2


//--------------------- .nv.info                  --------------------------
	.section	.nv.info,"",@"SHT_CUDA_INFO"
	.align	4


	//----- nvinfo : EIATTR_REGCOUNT
	.align		4
        /*0000*/ 	.byte	0x04, 0x2f
        /*0002*/ 	.short	(.L_19 - .L_18)
	.align		4
.L_18:
        /*0004*/ 	.word	index@(_ZN7cutlass13device_kernelINS_4gemm6kernel13GemmUniversalIN4cute5tupleIJiiiiEEENS1_10collective13CollectiveMmaINS1_35MainloopSm100TmaUmmaWarpSpecializedILi6ELi2ELi4ENS5_IJNS4_1CILi1EEESB_SB_EEEEENS5_IJNSA_ILi128EEESE_NSA_ILi64EEEEEENS_10bfloat16_tENS5_IJlSB_lEEESH_SI_NS4_8TiledMMAINS4_8MMA_AtomIJNS4_20SM100_MMA_F16BF16_SSISH_SH_fLi128ELi128ELNS4_4UMMA5MajorE0ELSN_0ELNSM_7ScaleInE0ELSO_0EEEEEENS4_6LayoutISC_NS5_IJNSA_ILi0EEESS_SS_EEEEENS5_IJNS4_10UnderscoreESV_SV_EEEEENS4_13SM90_TMA_LOADENS4_14ComposedLayoutINS4_7SwizzleILi3ELi4ELi3EEENS4_18smem_ptr_flag_bitsILi16EEENSR_INS5_IJNSA_ILi8EEESF_EEENS5_IJSF_SB_EEEEEEEvNS4_8identityESY_S18_vS19_EENS_8epilogue10collective18CollectiveEpilogueINS1B_23Sm100TmaWarpSpecializedILi4ELi2ELi32ELb1ELb0EEEJSG_NS5_IJNSR_ISE_SB_EENSR_INSA_ILi32EEESB_EEEEESH_SI_SH_SI_NS1B_6fusion15FusionCallbacksIS1F_NS1K_13LinCombEltActINS1B_6thread4GELUESH_fSH_fLNS_15FloatRoundStyleE2EEESG_S1J_JEEENS4_5SM1004TMEM4LOAD26SM100_TMEM_LOAD_32dp32b32xESY_NSZ_INS10_ILi2ELi4ELi3EEES13_NSR_INS5_IJS14_S1H_EEENS5_IJS1H_SB_EEEEEEENS4_39AutoVectorizingCopyWithAssumedAlignmentILi128EEENS4_14SM90_TMA_STOREES20_S22_S22_EEEvvEEEEvNT_6ParamsE)
        /*0008*/ 	.word	0x00000090


	//----- nvinfo : EIATTR_FRAME_SIZE
	.align		4
.L_19:
        /*000c*/ 	.byte	0x04, 0x11
        /*000e*/ 	.short	(.L_21 - .L_20)
	.align		4
.L_20:
        /*0010*/ 	.word	index@($__internal_2_$__cuda_sm10x_tcgen05_guardrail_trap_unallocated_columns_being_dealloced)
        /*0014*/ 	.word	0x00000000


	//----- nvinfo : EIATTR_FRAME_SIZE
	.align		4
.L_21:
        /*0018*/ 	.byte	0x04, 0x11
        /*001a*/ 	.short	(.L_23 - .L_22)
	.align		4
.L_22:
        /*001c*/ 	.word	index@($__internal_1_$__cuda_sm10x_tcgen05_guardrail_trap_phase_invalid_during_alloc)
        /*0020*/ 	.word	0x00000000


	//----- nvinfo : EIATTR_FRAME_SIZE
	.align		4
.L_23:
        /*0024*/ 	.byte	0x04, 0x11
        /*0026*/ 	.short	(.L_25 - .L_24)
	.align		4
.L_24:
        /*0028*/ 	.word	index@($__internal_0_$__cuda_sm10x_tcgen05_guardrail_trap_col_being_dealloced_not_returned_by_alloc)
        /*002c*/ 	.word	0x00000000


	//----- nvinfo : EIATTR_FRAME_SIZE
	.align		4
.L_25:
        /*0030*/ 	.byte	0x04, 0x11
        /*0032*/ 	.short	(.L_27 - .L_26)
	.align		4
.L_26:
        /*0034*/ 	.word	index@(_ZN7cutlass13device_kernelINS_4gemm6kernel13GemmUniversalIN4cute5tupleIJiiiiEEENS1_10collective13CollectiveMmaINS1_35MainloopSm100TmaUmmaWarpSpecializedILi6ELi2ELi4ENS5_IJNS4_1CILi1EEESB_SB_EEEEENS5_IJNSA_ILi128EEESE_NSA_ILi64EEEEEENS_10bfloat16_tENS5_IJlSB_lEEESH_SI_NS4_8TiledMMAINS4_8MMA_AtomIJNS4_20SM100_MMA_F16BF16_SSISH_SH_fLi128ELi128ELNS4_4UMMA5MajorE0ELSN_0ELNSM_7ScaleInE0ELSO_0EEEEEENS4_6LayoutISC_NS5_IJNSA_ILi0EEESS_SS_EEEEENS5_IJNS4_10UnderscoreESV_SV_EEEEENS4_13SM90_TMA_LOADENS4_14ComposedLayoutINS4_7SwizzleILi3ELi4ELi3EEENS4_18smem_ptr_flag_bitsILi16EEENSR_INS5_IJNSA_ILi8EEESF_EEENS5_IJSF_SB_EEEEEEEvNS4_8identityESY_S18_vS19_EENS_8epilogue10collective18CollectiveEpilogueINS1B_23Sm100TmaWarpSpecializedILi4ELi2ELi32ELb1ELb0EEEJSG_NS5_IJNSR_ISE_SB_EENSR_INSA_ILi32EEESB_EEEEESH_SI_SH_SI_NS1B_6fusion15FusionCallbacksIS1F_NS1K_13LinCombEltActINS1B_6thread4GELUESH_fSH_fLNS_15FloatRoundStyleE2EEESG_S1J_JEEENS4_5SM1004TMEM4LOAD26SM100_TMEM_LOAD_32dp32b32xESY_NSZ_INS10_ILi2ELi4ELi3EEES13_NSR_INS5_IJS14_S1H_EEENS5_IJS1H_SB_EEEEEEENS4_39AutoVectorizingCopyWithAssumedAlignmentILi128EEENS4_14SM90_TMA_STOREES20_S22_S22_EEEvvEEEEvNT_6ParamsE)
        /*0038*/ 	.word	0x00000000


	//----- nvinfo : EIATTR_MIN_STACK_SIZE
	.align		4
.L_27:
        /*003c*/ 	.byte	0x04, 0x12
        /*003e*/ 	.short	(.L_29 - .L_28)
	.align		4
.L_28:
        /*0040*/ 	.word	index@(_ZN7cutlass13device_kernelINS_4gemm6kernel13GemmUniversalIN4cute5tupleIJiiiiEEENS1_10collective13CollectiveMmaINS1_35MainloopSm100TmaUmmaWarpSpecializedILi6ELi2ELi4ENS5_IJNS4_1CILi1EEESB_SB_EEEEENS5_IJNSA_ILi128EEESE_NSA_ILi64EEEEEENS_10bfloat16_tENS5_IJlSB_lEEESH_SI_NS4_8TiledMMAINS4_8MMA_AtomIJNS4_20SM100_MMA_F16BF16_SSISH_SH_fLi128ELi128ELNS4_4UMMA5MajorE0ELSN_0ELNSM_7ScaleInE0ELSO_0EEEEEENS4_6LayoutISC_NS5_IJNSA_ILi0EEESS_SS_EEEEENS5_IJNS4_10UnderscoreESV_SV_EEEEENS4_13SM90_TMA_LOADENS4_14ComposedLayoutINS4_7SwizzleILi3ELi4ELi3EEENS4_18smem_ptr_flag_bitsILi16EEENSR_INS5_IJNSA_ILi8EEESF_EEENS5_IJSF_SB_EEEEEEEvNS4_8identityESY_S18_vS19_EENS_8epilogue10collective18CollectiveEpilogueINS1B_23Sm100TmaWarpSpecializedILi4ELi2ELi32ELb1ELb0EEEJSG_NS5_IJNSR_ISE_SB_EENSR_INSA_ILi32EEESB_EEEEESH_SI_SH_SI_NS1B_6fusion15FusionCallbacksIS1F_NS1K_13LinCombEltActINS1B_6thread4GELUESH_fSH_fLNS_15FloatRoundStyleE2EEESG_S1J_JEEENS4_5SM1004TMEM4LOAD26SM100_TMEM_LOAD_32dp32b32xESY_NSZ_INS10_ILi2ELi4ELi3EEES13_NSR_INS5_IJS14_S1H_EEENS5_IJS1H_SB_EEEEEEENS4_39AutoVectorizingCopyWithAssumedAlignmentILi128EEENS4_14SM90_TMA_STOREES20_S22_S22_EEEvvEEEEvNT_6ParamsE)
        /*0044*/ 	.word	0x00000000
.L_29:


//--------------------- .nv.compat                --------------------------
	.section	.nv.compat,"",@"SHT_CUDA_COMPAT_INFO"
	.align	4
        /*0000*/ 	.byte	0x02, 0x09, 0x01, 0x00, 0x02, 0x02, 0x02, 0x00, 0x02, 0x05, 0x05, 0x00, 0x03, 0x07, 0x01, 0x01
        /*0010*/ 	.byte	0x02, 0x03, 0x01, 0x00, 0x02, 0x06, 0x01, 0x00, 0x04, 0x0b, 0x08, 0x00, 0x01, 0x00, 0x00, 0x00
        /*0020*/ 	.byte	0x00, 0x00, 0x00, 0x00


//--------------------- .nv.info._ZN7cutlass13device_kernelINS_4gemm6kernel13GemmUniversalIN4cute5tupleIJiiiiEEENS1_10collective13CollectiveMmaINS1_35MainloopSm100TmaUmmaWarpSpecializedILi6ELi2ELi4ENS5_IJNS4_1CILi1EEESB_SB_EEEEENS5_IJNSA_ILi128EEESE_NSA_ILi64EEEEEENS_10bfloat16_tENS5_IJlSB_lEEESH_SI_NS4_8TiledMMAINS4_8MMA_AtomIJNS4_20SM100_MMA_F16BF16_SSISH_SH_fLi128ELi128ELNS4_4UMMA5MajorE0ELSN_0ELNSM_7ScaleInE0ELSO_0EEEEEENS4_6LayoutISC_NS5_IJNSA_ILi0EEESS_SS_EEEEENS5_IJNS4_10UnderscoreESV_SV_EEEEENS4_13SM90_TMA_LOADENS4_14ComposedLayoutINS4_7SwizzleILi3ELi4ELi3EEENS4_18smem_ptr_flag_bitsILi16EEENSR_INS5_IJNSA_ILi8EEESF_EEENS5_IJSF_SB_EEEEEEEvNS4_8identityESY_S18_vS19_EENS_8epilogue10collective18CollectiveEpilogueINS1B_23Sm100TmaWarpSpecializedILi4ELi2ELi32ELb1ELb0EEEJSG_NS5_IJNSR_ISE_SB_EENSR_INSA_ILi32EEESB_EEEEESH_SI_SH_SI_NS1B_6fusion15FusionCallbacksIS1F_NS1K_13LinCombEltActINS1B_6thread4GELUESH_fSH_fLNS_15FloatRoundStyleE2EEESG_S1J_JEEENS4_5SM1004TMEM4LOAD26SM100_TMEM_LOAD_32dp32b32xESY_NSZ_INS10_ILi2ELi4ELi3EEES13_NSR_INS5_IJS14_S1H_EEENS5_IJS1H_SB_EEEEEEENS4_39AutoVectorizingCopyWithAssumedAlignmentILi128EEENS4_14SM90_TMA_STOREES20_S22_S22_EEEvvEEEEvNT_6ParamsE --------------------------
	.section	.nv.info._ZN7cutlass13device_kernelINS_4gemm6kernel13GemmUniversalIN4cute5tupleIJiiiiEEENS1_10collective13CollectiveMmaINS1_35MainloopSm100TmaUmmaWarpSpecializedILi6ELi2ELi4ENS5_IJNS4_1CILi1EEESB_SB_EEEEENS5_IJNSA_ILi128EEESE_NSA_ILi64EEEEEENS_10bfloat16_tENS5_IJlSB_lEEESH_SI_NS4_8TiledMMAINS4_8MMA_AtomIJNS4_20SM100_MMA_F16BF16_SSISH_SH_fLi128ELi128ELNS4_4UMMA5MajorE0ELSN_0ELNSM_7ScaleInE0ELSO_0EEEEEENS4_6LayoutISC_NS5_IJNSA_ILi0EEESS_SS_EEEEENS5_IJNS4_10UnderscoreESV_SV_EEEEENS4_13SM90_TMA_LOADENS4_14ComposedLayoutINS4_7SwizzleILi3ELi4ELi3EEENS4_18smem_ptr_flag_bitsILi16EEENSR_INS5_IJNSA_ILi8EEESF_EEENS5_IJSF_SB_EEEEEEEvNS4_8identityESY_S18_vS19_EENS_8epilogue10collective18CollectiveEpilogueINS1B_23Sm100TmaWarpSpecializedILi4ELi2ELi32ELb1ELb0EEEJSG_NS5_IJNSR_ISE_SB_EENSR_INSA_ILi32EEESB_EEEEESH_SI_SH_SI_NS1B_6fusion15FusionCallbacksIS1F_NS1K_13LinCombEltActINS1B_6thread4GELUESH_fSH_fLNS_15FloatRoundStyleE2EEESG_S1J_JEEENS4_5SM1004TMEM4LOAD26SM100_TMEM_LOAD_32dp32b32xESY_NSZ_INS10_ILi2ELi4ELi3EEES13_NSR_INS5_IJS14_S1H_EEENS5_IJS1H_SB_EEEEEEENS4_39AutoVectorizingCopyWithAssumedAlignmentILi128EEENS4_14SM90_TMA_STOREES20_S22_S22_EEEvvEEEEvNT_6ParamsE,"",@"SHT_CUDA_INFO"
	.sectionflags	@""
	.align	4


	//----- nvinfo : EIATTR_CUDA_API_VERSION
	.align		4
        /*0000*/ 	.byte	0x04, 0x37
        /*0002*/ 	.short	(.L_31 - .L_30)
.L_30:
        /*0004*/ 	.word	0x00000082


	//----- nvinfo : EIATTR_KPARAM_INFO
	.align		4
.L_31:
        /*0008*/ 	.byte	0x04, 0x17
        /*000a*/ 	.short	(.L_33 - .L_32)
.L_32:
        /*000c*/ 	.word	0x00000000
        /*0010*/ 	.short	0x0000
        /*0012*/ 	.short	0x0000
        /*0014*/ 	.byte	0x00, 0xf0, 0x01, 0x20


	//----- nvinfo : EIATTR_AT_ENTRY_FRAGMENTS
	.align		4
.L_33:
        /*0018*/ 	.byte	0x04, 0x4f
        /*001a*/ 	.short	(.L_35 - .L_34)


	//   ....[0]....
.L_34:
        /*001c*/ 	.word	0x00000006


	//----- nvinfo : EIATTR_RESERVED_SMEM_USED
	.align		4
.L_35:
        /*0020*/ 	.byte	0x01, 0x41
	.zero		2


	//----- nvinfo : EIATTR_SPARSE_MMA_MASK
	.align		4
        /*0024*/ 	.byte	0x03, 0x50
        /*0026*/ 	.short	0x0000


	//----- nvinfo : EIATTR_TCGEN05_1CTA_USED
	.align		4
        /*0028*/ 	.byte	0x01, 0x51
	.zero		2


	//----- nvinfo : EIATTR_MAXREG_COUNT
	.align		4
        /*002c*/ 	.byte	0x03, 0x1b
        /*002e*/ 	.short	0x00ff


	//----- nvinfo : EIATTR_NUM_BARRIERS
	.align		4
        /*0030*/ 	.byte	0x02, 0x4c
        /*0032*/ 	.byte	0x07
	.zero		1


	//----- nvinfo : EIATTR_EXTERNS
	.align		4
        /*0034*/ 	.byte	0x04, 0x0f
        /*0036*/ 	.short	(.L_37 - .L_36)


	//   ....[0]....
	.align		4
.L_36:
        /*0038*/ 	.word	index@(__assertfail)


	//----- nvinfo : EIATTR_MERCURY_ISA_VERSION
	.align		4
.L_37:
        /*003c*/ 	.byte	0x03, 0x5f
        /*003e*/ 	.short	0x0101


	//----- nvinfo : EIATTR_INT_WARP_WIDE_INSTR_OFFSETS
	.align		4
        /*0040*/ 	.byte	0x04, 0x31
        /*0042*/ 	.short	(.L_39 - .L_38)


	//   ....[0]....
.L_38:
        /*0044*/ 	.word	0x00001dc0


	//   ....[1]....
        /*0048*/ 	.word	0x00003930


	//   ....[2]....
        /*004c*/ 	.word	0x00003950


	//   ....[3]....
        /*0050*/ 	.word	0x00003980


	//   ....[4]....
        /*0054*/ 	.word	0x000042c0


	//   ....[5]....
        /*0058*/ 	.word	0x00004330


	//   ....[6]....
        /*005c*/ 	.word	0x00004410


	//   ....[7]....
        /*0060*/ 	.word	0x00004490


	//   ....[8]....
        /*0064*/ 	.word	0x000045a0


	//   ....[9]....
        /*0068*/ 	.word	0x00004630


	//   ....[10]....
        /*006c*/ 	.word	0x00004810


	//   ....[11]....
        /*0070*/ 	.word	0x00004970


	//   ....[12]....
        /*0074*/ 	.word	0x00005870


	//----- nvinfo : EIATTR_COOP_GROUP_MASK_REGIDS
	.align		4
.L_39:
        /*0078*/ 	.byte	0x04, 0x29
        /*007a*/ 	.short	(.L_41 - .L_40)


	//   ....[0]....
.L_40:
        /*007c*/ 	.word	0xffffffff


	//   ....[1]....
        /*0080*/ 	.word	0xffffffff


	//   ....[2]....
        /*0084*/ 	.word	0xffffffff


	//   ....[3]....
        /*0088*/ 	.word	0xffffffff


	//   ....[4]....
        /*008c*/ 	.word	0xffffffff


	//   ....[5]....
        /*0090*/ 	.word	0xffffffff


	//   ....[6]....
        /*0094*/ 	.word	0xffffffff


	//   ....[7]....
        /*0098*/ 	.word	0xffffffff


	//   ....[8]....
        /*009c*/ 	.word	0xffffffff


	//   ....[9]....
        /*00a0*/ 	.word	0xffffffff


	//   ....[10]....
        /*00a4*/ 	.word	0xffffffff


	//   ....[11]....
        /*00a8*/ 	.word	0xffffffff


	//   ....[12]....
        /*00ac*/ 	.word	0xffffffff


	//----- nvinfo : EIATTR_COOP_GROUP_INSTR_OFFSETS
	.align		4
.L_41:
        /*00b0*/ 	.byte	0x04, 0x28
        /*00b2*/ 	.short	(.L_43 - .L_42)


	//   ....[0]....
.L_42:
        /*00b4*/ 	.word	0x00000090


	//   ....[1]....
        /*00b8*/ 	.word	0x000004a0


	//   ....[2]....
        /*00bc*/ 	.word	0x00000650


	//   ....[3]....
        /*00c0*/ 	.word	0x000007f0


	//   ....[4]....
        /*00c4*/ 	.word	0x000008f0


	//   ....[5]....
        /*00c8*/ 	.word	0x00000a60


	//   ....[6]....
        /*00cc*/ 	.word	0x00000c00


	//   ....[7]....
        /*00d0*/ 	.word	0x00001ca0


	//   ....[8]....
        /*00d4*/ 	.word	0x00002ba0


	//   ....[9]....
        /*00d8*/ 	.word	0x00002db0


	//   ....[10]....
        /*00dc*/ 	.word	0x00002de0


	//   ....[11]....
        /*00e0*/ 	.word	0x00003810


	//   ....[12]....
        /*00e4*/ 	.word	0x00003a40


	//----- nvinfo : EIATTR_VRC_CTA_INIT_COUNT
	.align		4
.L_43:
        /*00e8*/ 	.byte	0x02, 0x4a
        /*00ea*/ 	.byte	0x80
	.zero		1


	//----- nvinfo : EIATTR_SYSCALL_OFFSETS
	.align		4
        /*00ec*/ 	.byte	0x04, 0x46
        /*00ee*/ 	.short	(.L_45 - .L_44)


	//   ....[0]....
.L_44:
        /*00f0*/ 	.word	0x00005350


	//   ....[1]....
        /*00f4*/ 	.word	0x00005440


	//   ....[2]....
        /*00f8*/ 	.word	0x00005d80


	//----- nvinfo : EIATTR_MBARRIER_INSTR_OFFSETS
	.align		4
.L_45:
        /*00fc*/ 	.byte	0x04, 0x39
        /*00fe*/ 	.short	(.L_47 - .L_46)


	//   ....[0]....
.L_46:
        /*0100*/ 	.word	0x00000580
        /*0104*/ 	.word	0x000000ff
        /*0108*/ 	.word	0x00000000
        /*010c*/ 	.short	0x0100
        /*010e*/ 	.byte	0x05
	.zero		1


	//   ....[1]....
        /*0110*/ 	.word	0x00000590
        /*0114*/ 	.word	0x000000ff
        /*0118*/ 	.word	0x00000030
        /*011c*/ 	.short	0x0100
        /*011e*/ 	.byte	0x05
	.zero		1


	//   ....[2]....
        /*0120*/ 	.word	0x000005a0
        /*0124*/ 	.word	0x000000ff
        /*0128*/ 	.word	0x00000008
        /*012c*/ 	.short	0x0100
        /*012e*/ 	.byte	0x05
	.zero		1


	//   ....[3]....
        /*0130*/ 	.word	0x000005b0
        /*0134*/ 	.word	0x000000ff
        /*0138*/ 	.word	0x00000038
        /*013c*/ 	.short	0x0100
        /*013e*/ 	.byte	0x05
	.zero		1


	//   ....[4]....
        /*0140*/ 	.word	0x000005c0
        /*0144*/ 	.word	0x000000ff
        /*0148*/ 	.word	0x00000010
        /*014c*/ 	.short	0x0100
        /*014e*/ 	.byte	0x05
	.zero		1


	//   ....[5]....
        /*0150*/ 	.word	0x000005d0
        /*0154*/ 	.word	0x000000ff
        /*0158*/ 	.word	0x00000040
        /*015c*/ 	.short	0x0100
        /*015e*/ 	.byte	0x05
	.zero		1


	//   ....[6]....
        /*0160*/ 	.word	0x000005e0
        /*0164*/ 	.word	0x000000ff
        /*0168*/ 	.word	0x00000018
        /*016c*/ 	.short	0x0100
        /*016e*/ 	.byte	0x05
	.zero		1


	//   ....[7]....
        /*0170*/ 	.word	0x000005f0
        /*0174*/ 	.word	0x000000ff
        /*0178*/ 	.word	0x00000048
        /*017c*/ 	.short	0x0100
        /*017e*/ 	.byte	0x05
	.zero		1


	//   ....[8]....
        /*0180*/ 	.word	0x00000600
        /*0184*/ 	.word	0x000000ff
        /*0188*/ 	.word	0x00000020
        /*018c*/ 	.short	0x0100
        /*018e*/ 	.byte	0x05
	.zero		1


	//   ....[9]....
        /*0190*/ 	.word	0x00000610
        /*0194*/ 	.word	0x000000ff
        /*0198*/ 	.word	0x00000050
        /*019c*/ 	.short	0x0100
        /*019e*/ 	.byte	0x05
	.zero		1


	//   ....[10]....
        /*01a0*/ 	.word	0x00000620
        /*01a4*/ 	.word	0x000000ff
        /*01a8*/ 	.word	0x00000028
        /*01ac*/ 	.short	0x0100
        /*01ae*/ 	.byte	0x05
	.zero		1


	//   ....[11]....
        /*01b0*/ 	.word	0x00000630
        /*01b4*/ 	.word	0x000000ff
        /*01b8*/ 	.word	0x00000058
        /*01bc*/ 	.short	0x0100
        /*01be*/ 	.byte	0x05
	.zero		1


	//   ....[12]....
        /*01c0*/ 	.word	0x00000760
        /*01c4*/ 	.word	0x000000ff
        /*01c8*/ 	.word	0x00000060
        /*01cc*/ 	.short	0x0100
        /*01ce*/ 	.byte	0x07
	.zero		1


	//   ....[13]....
        /*01d0*/ 	.word	0x00000770
        /*01d4*/ 	.word	0x000000ff
        /*01d8*/ 	.word	0x00000080
        /*01dc*/ 	.short	0x0100
        /*01de*/ 	.byte	0x07
	.zero		1


	//   ....[14]....
        /*01e0*/ 	.word	0x00000780
        /*01e4*/ 	.word	0x000000ff
        /*01e8*/ 	.word	0x00000068
        /*01ec*/ 	.short	0x0100
        /*01ee*/ 	.byte	0x07
	.zero		1


	//   ....[15]....
        /*01f0*/ 	.word	0x00000790
        /*01f4*/ 	.word	0x000000ff
        /*01f8*/ 	.word	0x00000088
        /*01fc*/ 	.short	0x0100
        /*01fe*/ 	.byte	0x07
	.zero		1


	//   ....[16]....
        /*0200*/ 	.word	0x000007a0
        /*0204*/ 	.word	0x000000ff
        /*0208*/ 	.word	0x00000070
        /*020c*/ 	.short	0x0100
        /*020e*/ 	.byte	0x07
	.zero		1


	//   ....[17]....
        /*0210*/ 	.word	0x000007b0
        /*0214*/ 	.word	0x000000ff
        /*0218*/ 	.word	0x00000090
        /*021c*/ 	.short	0x0100
        /*021e*/ 	.byte	0x07
	.zero		1


	//   ....[18]....
        /*0220*/ 	.word	0x000007c0
        /*0224*/ 	.word	0x000000ff
        /*0228*/ 	.word	0x00000078
        /*022c*/ 	.short	0x0100
        /*022e*/ 	.byte	0x07
	.zero		1


	//   ....[19]....
        /*0230*/ 	.word	0x000007d0
        /*0234*/ 	.word	0x000000ff
        /*0238*/ 	.word	0x00000098
        /*023c*/ 	.short	0x0100
        /*023e*/ 	.byte	0x07
	.zero		1


	//   ....[20]....
        /*0240*/ 	.word	0x000008c0
        /*0244*/ 	.word	0x000000ff
        /*0248*/ 	.word	0x000000a0
        /*024c*/ 	.short	0x0100
        /*024e*/ 	.byte	0x05
	.zero		1


	//   ....[21]....
        /*0250*/ 	.word	0x000008d0
        /*0254*/ 	.word	0x000000ff
        /*0258*/ 	.word	0x000000a8
        /*025c*/ 	.short	0x0100
        /*025e*/ 	.byte	0x05
	.zero		1


	//   ....[22]....
        /*0260*/ 	.word	0x00000a10
        /*0264*/ 	.word	0x000000ff
        /*0268*/ 	.word	0x000000b0
        /*026c*/ 	.short	0x0100
        /*026e*/ 	.byte	0x05
	.zero		1


	//   ....[23]....
        /*0270*/ 	.word	0x00000a20
        /*0274*/ 	.word	0x000000ff
        /*0278*/ 	.word	0x000000c0
        /*027c*/ 	.short	0x0100
        /*027e*/ 	.byte	0x05
	.zero		1


	//   ....[24]....
        /*0280*/ 	.word	0x00000a30
        /*0284*/ 	.word	0x000000ff
        /*0288*/ 	.word	0x000000b8
        /*028c*/ 	.short	0x0100
        /*028e*/ 	.byte	0x05
	.zero		1


	//   ....[25]....
        /*0290*/ 	.word	0x00000a40
        /*0294*/ 	.word	0x000000ff
        /*0298*/ 	.word	0x000000c8
        /*029c*/ 	.short	0x0100
        /*029e*/ 	.byte	0x05
	.zero		1


	//   ....[26]....
        /*02a0*/ 	.word	0x00000b70
        /*02a4*/ 	.word	0x000000ff
        /*02a8*/ 	.word	0x000000d0
        /*02ac*/ 	.short	0x0100
        /*02ae*/ 	.byte	0x07
	.zero		1


	//   ....[27]....
        /*02b0*/ 	.word	0x00000b80
        /*02b4*/ 	.word	0x000000ff
        /*02b8*/ 	.word	0x000000f0
        /*02bc*/ 	.short	0x0100
        /*02be*/ 	.byte	0x07
	.zero		1


	//   ....[28]....
        /*02c0*/ 	.word	0x00000b90
        /*02c4*/ 	.word	0x000000ff
        /*02c8*/ 	.word	0x000000d8
        /*02cc*/ 	.short	0x0100
        /*02ce*/ 	.byte	0x07
	.zero		1


	//   ....[29]....
        /*02d0*/ 	.word	0x00000ba0
        /*02d4*/ 	.word	0x000000ff
        /*02d8*/ 	.word	0x000000f8
        /*02dc*/ 	.short	0x0100
        /*02de*/ 	.byte	0x07
	.zero		1


	//   ....[30]....
        /*02e0*/ 	.word	0x00000bb0
        /*02e4*/ 	.word	0x000000ff
        /*02e8*/ 	.word	0x000000e0
        /*02ec*/ 	.short	0x0100
        /*02ee*/ 	.byte	0x07
	.zero		1


	//   ....[31]....
        /*02f0*/ 	.word	0x00000bc0
        /*02f4*/ 	.word	0x000000ff
        /*02f8*/ 	.word	0x00000100
        /*02fc*/ 	.short	0x0100
        /*02fe*/ 	.byte	0x07
	.zero		1


	//   ....[32]....
        /*0300*/ 	.word	0x00000bd0
        /*0304*/ 	.word	0x000000ff
        /*0308*/ 	.word	0x000000e8
        /*030c*/ 	.short	0x0100
        /*030e*/ 	.byte	0x07
	.zero		1


	//   ....[33]....
        /*0310*/ 	.word	0x00000be0
        /*0314*/ 	.word	0x000000ff
        /*0318*/ 	.word	0x00000108
        /*031c*/ 	.short	0x0100
        /*031e*/ 	.byte	0x07
	.zero		1


	//   ....[34]....
        /*0320*/ 	.word	0x00000cd0
        /*0324*/ 	.word	0x000000ff
        /*0328*/ 	.word	0x00000110
        /*032c*/ 	.short	0x0100
        /*032e*/ 	.byte	0x05
	.zero		1


	//   ....[35]....
        /*0330*/ 	.word	0x00000ce0
        /*0334*/ 	.word	0x000000ff
        /*0338*/ 	.word	0x00000120
        /*033c*/ 	.short	0x0100
        /*033e*/ 	.byte	0x05
	.zero		1


	//   ....[36]....
        /*0340*/ 	.word	0x00000cf0
        /*0344*/ 	.word	0x000000ff
        /*0348*/ 	.word	0x00000118
        /*034c*/ 	.short	0x0100
        /*034e*/ 	.byte	0x05
	.zero		1


	//   ....[37]....
        /*0350*/ 	.word	0x00000d00
        /*0354*/ 	.word	0x000000ff
        /*0358*/ 	.word	0x00000128
        /*035c*/ 	.short	0x0100
        /*035e*/ 	.byte	0x05
	.zero		1


	//   ....[38]....
        /*0360*/ 	.word	0x000015b0
        /*0364*/ 	.word	0x00000003
        /*0368*/ 	.word	0x00000120
        /*036c*/ 	.short	0x010a
        /*036e*/ 	.byte	0xff
	.zero		1


	//   ....[39]....
        /*0370*/ 	.word	0x000015e0
        /*0374*/ 	.word	0x00000003
        /*0378*/ 	.word	0x00000110
        /*037c*/ 	.short	0x0101
        /*037e*/ 	.byte	0xff
	.zero		1


	//   ....[40]....
        /*0380*/ 	.word	0x000016b0
        /*0384*/ 	.word	0x000000ff
        /*0388*/ 	.word	0x00000030
        /*038c*/ 	.short	0x010a
        /*038e*/ 	.byte	0x08
	.zero		1


	//   ....[41]....
        /*0390*/ 	.word	0x00001750
        /*0394*/ 	.word	0x000000ff
        /*0398*/ 	.word	0x00000030
        /*039c*/ 	.short	0x010a
        /*039e*/ 	.byte	0x21
	.zero		1


	//   ....[42]....
        /*03a0*/ 	.word	0x000018b0
        /*03a4*/ 	.word	0x000000ff
        /*03a8*/ 	.word	0x00000030
        /*03ac*/ 	.short	0x010a
        /*03ae*/ 	.byte	0x08
	.zero		1


	//   ....[43]....
        /*03b0*/ 	.word	0x000019c0
        /*03b4*/ 	.word	0x000000ff
        /*03b8*/ 	.word	0x000000a8
        /*03bc*/ 	.short	0x0101
        /*03be*/ 	.byte	0x04
	.zero		1


	//   ....[44]....
        /*03c0*/ 	.word	0x000019d0
        /*03c4*/ 	.word	0x000000ff
        /*03c8*/ 	.word	0x00000030
        /*03cc*/ 	.short	0x010a
        /*03ce*/ 	.byte	0x08
	.zero		1


	//   ....[45]....
        /*03d0*/ 	.word	0x00001a50
        /*03d4*/ 	.word	0x000000ff
        /*03d8*/ 	.word	0x00000030
        /*03dc*/ 	.short	0x010a
        /*03de*/ 	.byte	0x11
	.zero		1


	//   ....[46]....
        /*03e0*/ 	.word	0x00001bb0
        /*03e4*/ 	.word	0x000000ff
        /*03e8*/ 	.word	0x00000030
        /*03ec*/ 	.short	0x010a
        /*03ee*/ 	.byte	0x08
	.zero		1


	//   ....[47]....
        /*03f0*/ 	.word	0x00001cd0
        /*03f4*/ 	.word	0x00000002
        /*03f8*/ 	.word	0x000000b0
        /*03fc*/ 	.short	0x010a
        /*03fe*/ 	.byte	0xff
	.zero		1


	//   ....[48]....
        /*0400*/ 	.word	0x00001d90
        /*0404*/ 	.word	0x00000002
        /*0408*/ 	.word	0x00000000
        /*040c*/ 	.short	0x0101
        /*040e*/ 	.byte	0xff
	.zero		1


	//   ....[49]....
        /*0410*/ 	.word	0x000022f0
        /*0414*/ 	.word	0x000000ff
        /*0418*/ 	.word	0x00000000
        /*041c*/ 	.short	0x010a
        /*041e*/ 	.byte	0x05
	.zero		1


	//   ....[50]....
        /*0420*/ 	.word	0x00002380
        /*0424*/ 	.word	0x000000ff
        /*0428*/ 	.word	0x00000000
        /*042c*/ 	.short	0x010a
        /*042e*/ 	.byte	0x05
	.zero		1


	//   ....[51]....
        /*0430*/ 	.word	0x00002410
        /*0434*/ 	.word	0x000000ff
        /*0438*/ 	.word	0x00000000
        /*043c*/ 	.short	0x010a
        /*043e*/ 	.byte	0x05
	.zero		1


	//   ....[52]....
        /*0440*/ 	.word	0x000024a0
        /*0444*/ 	.word	0x000000ff
        /*0448*/ 	.word	0x00000000
        /*044c*/ 	.short	0x010a
        /*044e*/ 	.byte	0x05
	.zero		1


	//   ....[53]....
        /*0450*/ 	.word	0x00002530
        /*0454*/ 	.word	0x000000ff
        /*0458*/ 	.word	0x00000000
        /*045c*/ 	.short	0x010a
        /*045e*/ 	.byte	0x05
	.zero		1


	//   ....[54]....
        /*0460*/ 	.word	0x000025d0
        /*0464*/ 	.word	0x00000000
        /*0468*/ 	.word	0x00000000
        /*046c*/ 	.short	0x010a
        /*046e*/ 	.byte	0xff
	.zero		1


	//   ....[55]....
        /*0470*/ 	.word	0x000026f0
        /*0474*/ 	.word	0x00000000
        /*0478*/ 	.word	0x00000110
        /*047c*/ 	.short	0x010a
        /*047e*/ 	.byte	0xff
	.zero		1


	//   ....[56]....
        /*0480*/ 	.word	0x00002750
        /*0484*/ 	.word	0x00000004
        /*0488*/ 	.word	0x00000000
        /*048c*/ 	.short	0x0101
        /*048e*/ 	.byte	0xff
	.zero		1


	//   ....[57]....
        /*0490*/ 	.word	0x00002770
        /*0494*/ 	.word	0x000000ff
        /*0498*/ 	.word	0x000000c0
        /*049c*/ 	.short	0x010a
        /*049e*/ 	.byte	0x05
	.zero		1


	//   ....[58]....
        /*04a0*/ 	.word	0x00002890
        /*04a4*/ 	.word	0x00000000
        /*04a8*/ 	.word	0x000000b0
        /*04ac*/ 	.short	0x010a
        /*04ae*/ 	.byte	0xff
	.zero		1


	//   ....[59]....
        /*04b0*/ 	.word	0x000029a0
        /*04b4*/ 	.word	0x00000000
        /*04b8*/ 	.word	0x00000000
        /*04bc*/ 	.short	0x0101
        /*04be*/ 	.byte	0xff
	.zero		1


	//   ....[60]....
        /*04c0*/ 	.word	0x00002a30
        /*04c4*/ 	.word	0x000000ff
        /*04c8*/ 	.word	0x000000c0
        /*04cc*/ 	.short	0x0106
        /*04ce*/ 	.byte	0x05
	.zero		1


	//   ....[61]....
        /*04d0*/ 	.word	0x00002a50
        /*04d4*/ 	.word	0x000000ff
        /*04d8*/ 	.word	0x000000c0
        /*04dc*/ 	.short	0x010a
        /*04de*/ 	.byte	0x05
	.zero		1


	//   ....[62]....
        /*04e0*/ 	.word	0x00002ae0
        /*04e4*/ 	.word	0x000000ff
        /*04e8*/ 	.word	0x000000c0
        /*04ec*/ 	.short	0x0106
        /*04ee*/ 	.byte	0x04
	.zero		1


	//   ....[63]....
        /*04f0*/ 	.word	0x00002b20
        /*04f4*/ 	.word	0x00000000
        /*04f8*/ 	.word	0x000000c0
        /*04fc*/ 	.short	0x010a
        /*04fe*/ 	.byte	0xff
	.zero		1


	//   ....[64]....
        /*0500*/ 	.word	0x00003060
        /*0504*/ 	.word	0x00000000
        /*0508*/ 	.word	0x000000b0
        /*050c*/ 	.short	0x010a
        /*050e*/ 	.byte	0xff
	.zero		1


	//   ....[65]....
        /*0510*/ 	.word	0x00003170
        /*0514*/ 	.word	0x00000003
        /*0518*/ 	.word	0x00000000
        /*051c*/ 	.short	0x0101
        /*051e*/ 	.byte	0xff
	.zero		1


	//   ....[66]....
        /*0520*/ 	.word	0x00003180
        /*0524*/ 	.word	0x000000ff
        /*0528*/ 	.word	0x00000000
        /*052c*/ 	.short	0x010a
        /*052e*/ 	.byte	0x06
	.zero		1


	//   ....[67]....
        /*0530*/ 	.word	0x00003190
        /*0534*/ 	.word	0x000000ff
        /*0538*/ 	.word	0x000000f0
        /*053c*/ 	.short	0x010a
        /*053e*/ 	.byte	0x07
	.zero		1


	//   ....[68]....
        /*0540*/ 	.word	0x00003260
        /*0544*/ 	.word	0x000000ff
        /*0548*/ 	.word	0x00000000
        /*054c*/ 	.short	0x010a
        /*054e*/ 	.byte	0x06
	.zero		1


	//   ....[69]....
        /*0550*/ 	.word	0x00003390
        /*0554*/ 	.word	0x000000ff
        /*0558*/ 	.word	0x00000000
        /*055c*/ 	.short	0x010a
        /*055e*/ 	.byte	0x1a
	.zero		1


	//   ....[70]....
        /*0560*/ 	.word	0x00003640
        /*0564*/ 	.word	0x000000ff
        /*0568*/ 	.word	0x00000000
        /*056c*/ 	.short	0x010a
        /*056e*/ 	.byte	0x06
	.zero		1


	//   ....[71]....
        /*0570*/ 	.word	0x000036d0
        /*0574*/ 	.word	0x000000ff
        /*0578*/ 	.word	0x00000000
        /*057c*/ 	.short	0x010a
        /*057e*/ 	.byte	0x06
	.zero		1


	//   ....[72]....
        /*0580*/ 	.word	0x00003760
        /*0584*/ 	.word	0x000000ff
        /*0588*/ 	.word	0x00000000
        /*058c*/ 	.short	0x010a
        /*058e*/ 	.byte	0x06
	.zero		1


	//   ....[73]....
        /*0590*/ 	.word	0x000037f0
        /*0594*/ 	.word	0x000000ff
        /*0598*/ 	.word	0x00000000
        /*059c*/ 	.short	0x010a
        /*059e*/ 	.byte	0x07
	.zero		1


	//   ....[74]....
        /*05a0*/ 	.word	0x00003c70
        /*05a4*/ 	.word	0x00000000
        /*05a8*/ 	.word	0x000000b0
        /*05ac*/ 	.short	0x010a
        /*05ae*/ 	.byte	0xff
	.zero		1


	//   ....[75]....
        /*05b0*/ 	.word	0x00003d30
        /*05b4*/ 	.word	0x00000000
        /*05b8*/ 	.word	0x00000000
        /*05bc*/ 	.short	0x0101
        /*05be*/ 	.byte	0xff
	.zero		1


	//   ....[76]....
        /*05c0*/ 	.word	0x00004050
        /*05c4*/ 	.word	0x000000ff
        /*05c8*/ 	.word	0x000000a8
        /*05cc*/ 	.short	0x010a
        /*05ce*/ 	.byte	0x07
	.zero		1


	//   ....[77]....
        /*05d0*/ 	.word	0x00004240
        /*05d4*/ 	.word	0x000000ff
        /*05d8*/ 	.word	0x00000080
        /*05dc*/ 	.short	0x010a
        /*05de*/ 	.byte	0x07
	.zero		1


	//   ....[78]....
        /*05e0*/ 	.word	0x000043b0
        /*05e4*/ 	.word	0x000000ff
        /*05e8*/ 	.word	0x00000060
        /*05ec*/ 	.short	0x010b
        /*05ee*/ 	.byte	0x07
	.zero		1


	//   ....[79]....
        /*05f0*/ 	.word	0x000043c0
        /*05f4*/ 	.word	0x000000ff
        /*05f8*/ 	.word	0x00000000
        /*05fc*/ 	.short	0x0101
        /*05fe*/ 	.byte	0x08
	.zero		1


	//   ....[80]....
        /*0600*/ 	.word	0x000043e0
        /*0604*/ 	.word	0x000000ff
        /*0608*/ 	.word	0x00000088
        /*060c*/ 	.short	0x010a
        /*060e*/ 	.byte	0x07
	.zero		1


	//   ....[81]....
        /*0610*/ 	.word	0x00004540
        /*0614*/ 	.word	0x000000ff
        /*0618*/ 	.word	0x00000068
        /*061c*/ 	.short	0x010b
        /*061e*/ 	.byte	0x07
	.zero		1


	//   ....[82]....
        /*0620*/ 	.word	0x00004550
        /*0624*/ 	.word	0x000000ff
        /*0628*/ 	.word	0x00000000
        /*062c*/ 	.short	0x0101
        /*062e*/ 	.byte	0x08
	.zero		1


	//   ....[83]....
        /*0630*/ 	.word	0x00004560
        /*0634*/ 	.word	0x000000ff
        /*0638*/ 	.word	0x00000090
        /*063c*/ 	.short	0x010a
        /*063e*/ 	.byte	0x07
	.zero		1


	//   ....[84]....
        /*0640*/ 	.word	0x00004700
        /*0644*/ 	.word	0x000000ff
        /*0648*/ 	.word	0x00000070
        /*064c*/ 	.short	0x010b
        /*064e*/ 	.byte	0x07
	.zero		1


	//   ....[85]....
        /*0650*/ 	.word	0x00004770
        /*0654*/ 	.word	0x000000ff
        /*0658*/ 	.word	0x00000000
        /*065c*/ 	.short	0x0101
        /*065e*/ 	.byte	0x08
	.zero		1


	//   ....[86]....
        /*0660*/ 	.word	0x000047a0
        /*0664*/ 	.word	0x000000ff
        /*0668*/ 	.word	0x00000098
        /*066c*/ 	.short	0x010a
        /*066e*/ 	.byte	0x07
	.zero		1


	//   ....[87]....
        /*0670*/ 	.word	0x000049b0
        /*0674*/ 	.word	0x000000ff
        /*0678*/ 	.word	0x00000078
        /*067c*/ 	.short	0x010b
        /*067e*/ 	.byte	0x07
	.zero		1


	//   ....[88]....
        /*0680*/ 	.word	0x000049d0
        /*0684*/ 	.word	0x000000ff
        /*0688*/ 	.word	0x00000000
        /*068c*/ 	.short	0x0101
        /*068e*/ 	.byte	0x0d
	.zero		1


	//   ....[89]....
        /*0690*/ 	.word	0x00004a00
        /*0694*/ 	.word	0x000000ff
        /*0698*/ 	.word	0x00000080
        /*069c*/ 	.short	0x010a
        /*069e*/ 	.byte	0x07
	.zero		1


	//   ....[90]....
        /*06a0*/ 	.word	0x00004a20
        /*06a4*/ 	.word	0x000000ff
        /*06a8*/ 	.word	0x00000088
        /*06ac*/ 	.short	0x010a
        /*06ae*/ 	.byte	0x07
	.zero		1


	//   ....[91]....
        /*06b0*/ 	.word	0x00004a40
        /*06b4*/ 	.word	0x000000ff
        /*06b8*/ 	.word	0x00000090
        /*06bc*/ 	.short	0x010a
        /*06be*/ 	.byte	0x07
	.zero		1


	//   ....[92]....
        /*06c0*/ 	.word	0x00004a80
        /*06c4*/ 	.word	0x00000000
        /*06c8*/ 	.word	0x00000098
        /*06cc*/ 	.short	0x010a
        /*06ce*/ 	.byte	0xff
	.zero		1


	//   ....[93]....
        /*06d0*/ 	.word	0x00004cf0
        /*06d4*/ 	.word	0x00000000
        /*06d8*/ 	.word	0x000000b0
        /*06dc*/ 	.short	0x010a
        /*06de*/ 	.byte	0xff
	.zero		1


	//   ....[94]....
        /*06e0*/ 	.word	0x00004db0
        /*06e4*/ 	.word	0x00000000
        /*06e8*/ 	.word	0x00000000
        /*06ec*/ 	.short	0x0101
        /*06ee*/ 	.byte	0xff
	.zero		1


	//   ....[95]....
        /*06f0*/ 	.word	0x00005910
        /*06f4*/ 	.word	0x000000ff
        /*06f8*/ 	.word	0x00000060
        /*06fc*/ 	.short	0x010a
        /*06fe*/ 	.byte	0x04
	.zero		1


	//   ....[96]....
        /*0700*/ 	.word	0x00005930
        /*0704*/ 	.word	0x00000005
        /*0708*/ 	.word	0x000000d0
        /*070c*/ 	.short	0x010a
        /*070e*/ 	.byte	0xff
	.zero		1


	//   ....[97]....
        /*0710*/ 	.word	0x00005ac0
        /*0714*/ 	.word	0x00000003
        /*0718*/ 	.word	0x00000060
        /*071c*/ 	.short	0x010a
        /*071e*/ 	.byte	0xff
	.zero		1


	//   ....[98]....
        /*0720*/ 	.word	0x00005c50
        /*0724*/ 	.word	0x00000088
        /*0728*/ 	.word	0x000000d0
        /*072c*/ 	.short	0x010a
        /*072e*/ 	.byte	0xff
	.zero		1


	//   ....[99]....
        /*0730*/ 	.word	0x00008bc0
        /*0734*/ 	.word	0x00000050
        /*0738*/ 	.word	0x00000000
        /*073c*/ 	.short	0x0101
        /*073e*/ 	.byte	0xff
	.zero		1


	//   ....[100]....
        /*0740*/ 	.word	0x00009b60
        /*0744*/ 	.word	0x00000000
        /*0748*/ 	.word	0x00000000
        /*074c*/ 	.short	0x0101
        /*074e*/ 	.byte	0xff
	.zero		1


	//   ....[101]....
        /*0750*/ 	.word	0x00009be0
        /*0754*/ 	.word	0x00000003
        /*0758*/ 	.word	0x00000060
        /*075c*/ 	.short	0x010a
        /*075e*/ 	.byte	0xff
	.zero		1


	//   ....[102]....
        /*0760*/ 	.word	0x00009e50
        /*0764*/ 	.word	0x00000000
        /*0768*/ 	.word	0x00000000
        /*076c*/ 	.short	0x0101
        /*076e*/ 	.byte	0xff
	.zero		1


	//   ....[103]....
        /*0770*/ 	.word	0x00009e70
        /*0774*/ 	.word	0x00000003
        /*0778*/ 	.word	0x00000120
        /*077c*/ 	.short	0x010a
        /*077e*/ 	.byte	0xff
	.zero		1


	//   ....[104]....
        /*0780*/ 	.word	0x00009ed0
        /*0784*/ 	.word	0x00000002
        /*0788*/ 	.word	0x00000030
        /*078c*/ 	.short	0x010a
        /*078e*/ 	.byte	0xff
	.zero		1


	//   ....[105]....
        /*0790*/ 	.word	0x00009f30
        /*0794*/ 	.word	0x00000002
        /*0798*/ 	.word	0x00000030
        /*079c*/ 	.short	0x010a
        /*079e*/ 	.byte	0xff
	.zero		1


	//   ....[106]....
        /*07a0*/ 	.word	0x00009f80
        /*07a4*/ 	.word	0x00000002
        /*07a8*/ 	.word	0x000000b0
        /*07ac*/ 	.short	0x010a
        /*07ae*/ 	.byte	0xff
	.zero		1


	//   ....[107]....
        /*07b0*/ 	.word	0x00009fe0
        /*07b4*/ 	.word	0x00000000
        /*07b8*/ 	.word	0x00000000
        /*07bc*/ 	.short	0x010a
        /*07be*/ 	.byte	0xff
	.zero		1


	//   ....[108]....
        /*07c0*/ 	.word	0x0000a040
        /*07c4*/ 	.word	0x00000000
        /*07c8*/ 	.word	0x00000000
        /*07cc*/ 	.short	0x010a
        /*07ce*/ 	.byte	0xff
	.zero		1


	//   ....[109]....
        /*07d0*/ 	.word	0x0000a0a0
        /*07d4*/ 	.word	0x00000000
        /*07d8*/ 	.word	0x00000000
        /*07dc*/ 	.short	0x010a
        /*07de*/ 	.byte	0xff
	.zero		1


	//   ....[110]....
        /*07e0*/ 	.word	0x0000a100
        /*07e4*/ 	.word	0x00000000
        /*07e8*/ 	.word	0x00000000
        /*07ec*/ 	.short	0x010a
        /*07ee*/ 	.byte	0xff
	.zero		1


	//   ....[111]....
        /*07f0*/ 	.word	0x0000a160
        /*07f4*/ 	.word	0x00000000
        /*07f8*/ 	.word	0x00000000
        /*07fc*/ 	.short	0x010a
        /*07fe*/ 	.byte	0xff
	.zero		1


	//   ....[112]....
        /*0800*/ 	.word	0x0000a1b0
        /*0804*/ 	.word	0x00000000
        /*0808*/ 	.word	0x00000110
        /*080c*/ 	.short	0x010a
        /*080e*/ 	.byte	0xff
	.zero		1


	//   ....[113]....
        /*0810*/ 	.word	0x0000a210
        /*0814*/ 	.word	0x00000000
        /*0818*/ 	.word	0x000000c0
        /*081c*/ 	.short	0x010a
        /*081e*/ 	.byte	0xff
	.zero		1


	//   ....[114]....
        /*0820*/ 	.word	0x0000a260
        /*0824*/ 	.word	0x00000000
        /*0828*/ 	.word	0x000000b0
        /*082c*/ 	.short	0x010a
        /*082e*/ 	.byte	0xff
	.zero		1


	//   ....[115]....
        /*0830*/ 	.word	0x0000a2c0
        /*0834*/ 	.word	0x00000000
        /*0838*/ 	.word	0x000000c0
        /*083c*/ 	.short	0x010a
        /*083e*/ 	.byte	0xff
	.zero		1


	//   ....[116]....
        /*0840*/ 	.word	0x0000a310
        /*0844*/ 	.word	0x00000000
        /*0848*/ 	.word	0x000000b0
        /*084c*/ 	.short	0x010a
        /*084e*/ 	.byte	0xff
	.zero		1


	//   ....[117]....
        /*0850*/ 	.word	0x0000a370
        /*0854*/ 	.word	0x00000003
        /*0858*/ 	.word	0x000000f0
        /*085c*/ 	.short	0x010a
        /*085e*/ 	.byte	0xff
	.zero		1


	//   ....[118]....
        /*0860*/ 	.word	0x0000a3d0
        /*0864*/ 	.word	0x00000000
        /*0868*/ 	.word	0x00000000
        /*086c*/ 	.short	0x010a
        /*086e*/ 	.byte	0xff
	.zero		1


	//   ....[119]....
        /*0870*/ 	.word	0x0000a430
        /*0874*/ 	.word	0x00000000
        /*0878*/ 	.word	0x00000000
        /*087c*/ 	.short	0x010a
        /*087e*/ 	.byte	0xff
	.zero		1


	//   ....[120]....
        /*0880*/ 	.word	0x0000a490
        /*0884*/ 	.word	0x00000000
        /*0888*/ 	.word	0x00000000
        /*088c*/ 	.short	0x010a
        /*088e*/ 	.byte	0xff
	.zero		1


	//   ....[121]....
        /*0890*/ 	.word	0x0000a4f0
        /*0894*/ 	.word	0x00000000
        /*0898*/ 	.word	0x00000000
        /*089c*/ 	.short	0x010a
        /*089e*/ 	.byte	0xff
	.zero		1


	//   ....[122]....
        /*08a0*/ 	.word	0x0000a550
        /*08a4*/ 	.word	0x00000000
        /*08a8*/ 	.word	0x00000000
        /*08ac*/ 	.short	0x010a
        /*08ae*/ 	.byte	0xff
	.zero		1


	//   ....[123]....
        /*08b0*/ 	.word	0x0000a5a0
        /*08b4*/ 	.word	0x00000000
        /*08b8*/ 	.word	0x000000b0
        /*08bc*/ 	.short	0x010a
        /*08be*/ 	.byte	0xff
	.zero		1


	//   ....[124]....
        /*08c0*/ 	.word	0x0000a600
        /*08c4*/ 	.word	0x00000000
        /*08c8*/ 	.word	0x000000a8
        /*08cc*/ 	.short	0x010a
        /*08ce*/ 	.byte	0xff
	.zero		1


	//   ....[125]....
        /*08d0*/ 	.word	0x0000a660
        /*08d4*/ 	.word	0x00000003
        /*08d8*/ 	.word	0x00000080
        /*08dc*/ 	.short	0x010a
        /*08de*/ 	.byte	0xff
	.zero		1


	//   ....[126]....
        /*08e0*/ 	.word	0x0000a6c0
        /*08e4*/ 	.word	0x00000003
        /*08e8*/ 	.word	0x00000088
        /*08ec*/ 	.short	0x010a
        /*08ee*/ 	.byte	0xff
	.zero		1


	//   ....[127]....
        /*08f0*/ 	.word	0x0000a720
        /*08f4*/ 	.word	0x00000003
        /*08f8*/ 	.word	0x00000090
        /*08fc*/ 	.short	0x010a
        /*08fe*/ 	.byte	0xff
	.zero		1


	//   ....[128]....
        /*0900*/ 	.word	0x0000a780
        /*0904*/ 	.word	0x00000003
        /*0908*/ 	.word	0x00000098
        /*090c*/ 	.short	0x010a
        /*090e*/ 	.byte	0xff
	.zero		1


	//   ....[129]....
        /*0910*/ 	.word	0x0000a7e0
        /*0914*/ 	.word	0x00000000
        /*0918*/ 	.word	0x00000080
        /*091c*/ 	.short	0x010a
        /*091e*/ 	.byte	0xff
	.zero		1


	//   ....[130]....
        /*0920*/ 	.word	0x0000a840
        /*0924*/ 	.word	0x00000000
        /*0928*/ 	.word	0x00000088
        /*092c*/ 	.short	0x010a
        /*092e*/ 	.byte	0xff
	.zero		1


	//   ....[131]....
        /*0930*/ 	.word	0x0000a8a0
        /*0934*/ 	.word	0x00000000
        /*0938*/ 	.word	0x00000090
        /*093c*/ 	.short	0x010a
        /*093e*/ 	.byte	0xff
	.zero		1


	//   ....[132]....
        /*0940*/ 	.word	0x0000a8f0
        /*0944*/ 	.word	0x00000000
        /*0948*/ 	.word	0x000000b0
        /*094c*/ 	.short	0x010a
        /*094e*/ 	.byte	0xff
	.zero		1


	//   ....[133]....
        /*0950*/ 	.word	0x0000a940
        /*0954*/ 	.word	0x00000003
        /*0958*/ 	.word	0x00000060
        /*095c*/ 	.short	0x010a
        /*095e*/ 	.byte	0xff
	.zero		1


	//   ....[134]....
        /*0960*/ 	.word	0x0000a990
        /*0964*/ 	.word	0x00000088
        /*0968*/ 	.word	0x000000d0
        /*096c*/ 	.short	0x010a
        /*096e*/ 	.byte	0xff
	.zero		1


	//----- nvinfo : EIATTR_NUM_MBARRIERS
	.align		4
.L_47:
        /*0970*/ 	.byte	0x03, 0x38
        /*0972*/ 	.short	0x0026


	//----- nvinfo : EIATTR_EXIT_INSTR_OFFSETS
	.align		4
        /*0974*/ 	.byte	0x04, 0x1c
        /*0976*/ 	.short	(.L_49 - .L_48)


	//   ....[0]....
.L_48:
        /*0978*/ 	.word	0x00002600


	//   ....[1]....
        /*097c*/ 	.word	0x00002af0


	//   ....[2]....
        /*0980*/ 	.word	0x00002b50


	//   ....[3]....
        /*0984*/ 	.word	0x00003a50


	//   ....[4]....
        /*0988*/ 	.word	0x00004ab0


	//   ....[5]....
        /*098c*/ 	.word	0x00004af0


	//   ....[6]....
        /*0990*/ 	.word	0x00009d30


	//   ....[7]....
        /*0994*/ 	.word	0x00009db0


	//   ....[8]....
        /*0998*/ 	.word	0x00009de0


	//   ....[9]....
        /*099c*/ 	.word	0x00009e60


	//----- nvinfo : EIATTR_MAX_THREADS
	.align		4
.L_49:
        /*09a0*/ 	.byte	0x04, 0x05
        /*09a2*/ 	.short	(.L_51 - .L_50)
.L_50:
        /*09a4*/ 	.word	0x00000100
        /*09a8*/ 	.word	0x00000001
        /*09ac*/ 	.word	0x00000001


	//----- nvinfo : EIATTR_CRS_STACK_SIZE
	.align		4
.L_51:
        /*09b0*/ 	.byte	0x04, 0x1e
        /*09b2*/ 	.short	(.L_53 - .L_52)
.L_52:
        /*09b4*/ 	.word	0x00000000


	//----- nvinfo : EIATTR_CBANK_PARAM_SIZE
	.align		4
.L_53:
        /*09b8*/ 	.byte	0x03, 0x19
        /*09ba*/ 	.short	0x0800


	//----- nvinfo : EIATTR_PARAM_CBANK
	.align		4
        /*09bc*/ 	.byte	0x04, 0x0a
        /*09be*/ 	.short	(.L_55 - .L_54)
	.align		4
.L_54:
        /*09c0*/ 	.word	index@(.nv.constant0._ZN7cutlass13device_kernelINS_4gemm6kernel13GemmUniversalIN4cute5tupleIJiiiiEEENS1_10collective13CollectiveMmaINS1_35MainloopSm100TmaUmmaWarpSpecializedILi6ELi2ELi4ENS5_IJNS4_1CILi1EEESB_SB_EEEEENS5_IJNSA_ILi128EEESE_NSA_ILi64EEEEEENS_10bfloat16_tENS5_IJlSB_lEEESH_SI_NS4_8TiledMMAINS4_8MMA_AtomIJNS4_20SM100_MMA_F16BF16_SSISH_SH_fLi128ELi128ELNS4_4UMMA5MajorE0ELSN_0ELNSM_7ScaleInE0ELSO_0EEEEEENS4_6LayoutISC_NS5_IJNSA_ILi0EEESS_SS_EEEEENS5_IJNS4_10UnderscoreESV_SV_EEEEENS4_13SM90_TMA_LOADENS4_14ComposedLayoutINS4_7SwizzleILi3ELi4ELi3EEENS4_18smem_ptr_flag_bitsILi16EEENSR_INS5_IJNSA_ILi8EEESF_EEENS5_IJSF_SB_EEEEEEEvNS4_8identityESY_S18_vS19_EENS_8epilogue10collective18CollectiveEpilogueINS1B_23Sm100TmaWarpSpecializedILi4ELi2ELi32ELb1ELb0EEEJSG_NS5_IJNSR_ISE_SB_EENSR_INSA_ILi32EEESB_EEEEESH_SI_SH_SI_NS1B_6fusion15FusionCallbacksIS1F_NS1K_13LinCombEltActINS1B_6thread4GELUESH_fSH_fLNS_15FloatRoundStyleE2EEESG_S1J_JEEENS4_5SM1004TMEM4LOAD26SM100_TMEM_LOAD_32dp32b32xESY_NSZ_INS10_ILi2ELi4ELi3EEES13_NSR_INS5_IJS14_S1H_EEENS5_IJS1H_SB_EEEEEEENS4_39AutoVectorizingCopyWithAssumedAlignmentILi128EEENS4_14SM90_TMA_STOREES20_S22_S22_EEEvvEEEEvNT_6ParamsE)
        /*09c4*/ 	.short	0x0380
        /*09c6*/ 	.short	0x0800


	//----- nvinfo : EIATTR_SW_WAR
	.align		4
.L_55:
        /*09c8*/ 	.byte	0x04, 0x36
        /*09ca*/ 	.short	(.L_57 - .L_56)
.L_56:
        /*09cc*/ 	.word	0x00000008
.L_57:


//--------------------- .nv.callgraph             --------------------------
	.section	.nv.callgraph,"",@"SHT_CUDA_CALLGRAPH"
	.align	4
	.sectionentsize	8
	.align		4
        /*0000*/ 	.word	0x00000000
	.align		4
        /*0004*/ 	.word	0xffffffff
	.align		4
        /*0008*/ 	.word	index@(_ZN7cutlass13device_kernelINS_4gemm6kernel13GemmUniversalIN4cute5tupleIJiiiiEEENS1_10collective13CollectiveMmaINS1_35MainloopSm100TmaUmmaWarpSpecializedILi6ELi2ELi4ENS5_IJNS4_1CILi1EEESB_SB_EEEEENS5_IJNSA_ILi128EEESE_NSA_ILi64EEEEEENS_10bfloat16_tENS5_IJlSB_lEEESH_SI_NS4_8TiledMMAINS4_8MMA_AtomIJNS4_20SM100_MMA_F16BF16_SSISH_SH_fLi128ELi128ELNS4_4UMMA5MajorE0ELSN_0ELNSM_7ScaleInE0ELSO_0EEEEEENS4_6LayoutISC_NS5_IJNSA_ILi0EEESS_SS_EEEEENS5_IJNS4_10UnderscoreESV_SV_EEEEENS4_13SM90_TMA_LOADENS4_14ComposedLayoutINS4_7SwizzleILi3ELi4ELi3EEENS4_18smem_ptr_flag_bitsILi16EEENSR_INS5_IJNSA_ILi8EEESF_EEENS5_IJSF_SB_EEEEEEEvNS4_8identityESY_S18_vS19_EENS_8epilogue10collective18CollectiveEpilogueINS1B_23Sm100TmaWarpSpecializedILi4ELi2ELi32ELb1ELb0EEEJSG_NS5_IJNSR_ISE_SB_EENSR_INSA_ILi32EEESB_EEEEESH_SI_SH_SI_NS1B_6fusion15FusionCallbacksIS1F_NS1K_13LinCombEltActINS1B_6thread4GELUESH_fSH_fLNS_15FloatRoundStyleE2EEESG_S1J_JEEENS4_5SM1004TMEM4LOAD26SM100_TMEM_LOAD_32dp32b32xESY_NSZ_INS10_ILi2ELi4ELi3EEES13_NSR_INS5_IJS14_S1H_EEENS5_IJS1H_SB_EEEEEEENS4_39AutoVectorizingCopyWithAssumedAlignmentILi128EEENS4_14SM90_TMA_STOREES20_S22_S22_EEEvvEEEEvNT_6ParamsE)
	.align		4
        /*000c*/ 	.word	index@(__assertfail)
	.align		4
        /*0010*/ 	.word	0x00000000
	.align		4
        /*0014*/ 	.word	0xfffffffe
	.align		4
        /*0018*/ 	.word	0x00000000
	.align		4
        /*001c*/ 	.word	0xfffffffd
	.align		4
        /*0020*/ 	.word	0x00000000
	.align		4
        /*0024*/ 	.word	0xfffffffc


//--------------------- .nv.constant4             --------------------------
	.section	.nv.constant4,"a",@progbits
	.align	8
	.align		8
.nv.constant4:
        /*0000*/ 	.dword	__assertfail
	.align		8
        /*0008*/ 	.dword	__unnamed_1
	.align		8
        /*0010*/ 	.dword	__unnamed_2
	.align		8
        /*0018*/ 	.dword	_ZN39_INTERNAL_b4cad59f_4_k_cu_dab30ca1_25964cuda3std3__45__cpo5beginE
	.align		8
        /*0020*/ 	.dword	_ZN39_INTERNAL_b4cad59f_4_k_cu_dab30ca1_25964cuda3std3__45__cpo3endE
	.align		8
        /*0028*/ 	.dword	_ZN39_INTERNAL_b4cad59f_4_k_cu_dab30ca1_25964cuda3std3__45__cpo6cbeginE
	.align		8
        /*0030*/ 	.dword	_ZN39_INTERNAL_b4cad59f_4_k_cu_dab30ca1_25964cuda3std3__45__cpo4cendE
	.align		8
        /*0038*/ 	.dword	_ZN39_INTERNAL_b4cad59f_4_k_cu_dab30ca1_25964cuda3std3__441_GLOBAL__N__b4cad59f_4_k_cu_dab30ca1_25966ignoreE
	.align		8
        /*0040*/ 	.dword	_ZN39_INTERNAL_b4cad59f_4_k_cu_dab30ca1_25964cuda3std3__419piecewise_constructE
	.align		8
        /*0048*/ 	.dword	_ZN39_INTERNAL_b4cad59f_4_k_cu_dab30ca1_25964cuda3std3__48in_placeE
	.align		8
        /*0050*/ 	.dword	_ZN39_INTERNAL_b4cad59f_4_k_cu_dab30ca1_25964cuda3std6ranges3__45__cpo4swapE
	.align		8
        /*0058*/ 	.dword	_ZN39_INTERNAL_b4cad59f_4_k_cu_dab30ca1_25964cuda3std6ranges3__45__cpo9iter_moveE
	.align		8
        /*0060*/ 	.dword	_ZN39_INTERNAL_b4cad59f_4_k_cu_dab30ca1_25964cute7productE
	.align		8
        /*0068*/ 	.dword	_ZN39_INTERNAL_b4cad59f_4_k_cu_dab30ca1_25964cute1_E
	.align		8
        /*0070*/ 	.dword	$str$25
	.align		8
        /*0078*/ 	.dword	$str$26
	.align		8
        /*0080*/ 	.dword	$str$27
	.align		8
        /*0088*/ 	.dword	$str$28


//--------------------- .text._ZN7cutlass13device_kernelINS_4gemm6kernel13GemmUniversalIN4cute5tupleIJiiiiEEENS1_10collective13CollectiveMmaINS1_35MainloopSm100TmaUmmaWarpSpecializedILi6ELi2ELi4ENS5_IJNS4_1CILi1EEESB_SB_EEEEENS5_IJNSA_ILi128EEESE_NSA_ILi64EEEEEENS_10bfloat16_tENS5_IJlSB_lEEESH_SI_NS4_8TiledMMAINS4_8MMA_AtomIJNS4_20SM100_MMA_F16BF16_SSISH_SH_fLi128ELi128ELNS4_4UMMA5MajorE0ELSN_0ELNSM_7ScaleInE0ELSO_0EEEEEENS4_6LayoutISC_NS5_IJNSA_ILi0EEESS_SS_EEEEENS5_IJNS4_10UnderscoreESV_SV_EEEEENS4_13SM90_TMA_LOADENS4_14ComposedLayoutINS4_7SwizzleILi3ELi4ELi3EEENS4_18smem_ptr_flag_bitsILi16EEENSR_INS5_IJNSA_ILi8EEESF_EEENS5_IJSF_SB_EEEEEEEvNS4_8identityESY_S18_vS19_EENS_8epilogue10collective18CollectiveEpilogueINS1B_23Sm100TmaWarpSpecializedILi4ELi2ELi32ELb1ELb0EEEJSG_NS5_IJNSR_ISE_SB_EENSR_INSA_ILi32EEESB_EEEEESH_SI_SH_SI_NS1B_6fusion15FusionCallbacksIS1F_NS1K_13LinCombEltActINS1B_6thread4GELUESH_fSH_fLNS_15FloatRoundStyleE2EEESG_S1J_JEEENS4_5SM1004TMEM4LOAD26SM100_TMEM_LOAD_32dp32b32xESY_NSZ_INS10_ILi2ELi4ELi3EEES13_NSR_INS5_IJS14_S1H_EEENS5_IJS1H_SB_EEEEEEENS4_39AutoVectorizingCopyWithAssumedAlignmentILi128EEENS4_14SM90_TMA_STOREES20_S22_S22_EEEvvEEEEvNT_6ParamsE --------------------------
	.section	.text._ZN7cutlass13device_kernelINS_4gemm6kernel13GemmUniversalIN4cute5tupleIJiiiiEEENS1_10collective13CollectiveMmaINS1_35MainloopSm100TmaUmmaWarpSpecializedILi6ELi2ELi4ENS5_IJNS4_1CILi1EEESB_SB_EEEEENS5_IJNSA_ILi128EEESE_NSA_ILi64EEEEEENS_10bfloat16_tENS5_IJlSB_lEEESH_SI_NS4_8TiledMMAINS4_8MMA_AtomIJNS4_20SM100_MMA_F16BF16_SSISH_SH_fLi128ELi128ELNS4_4UMMA5MajorE0ELSN_0ELNSM_7ScaleInE0ELSO_0EEEEEENS4_6LayoutISC_NS5_IJNSA_ILi0EEESS_SS_EEEEENS5_IJNS4_10UnderscoreESV_SV_EEEEENS4_13SM90_TMA_LOADENS4_14ComposedLayoutINS4_7SwizzleILi3ELi4ELi3EEENS4_18smem_ptr_flag_bitsILi16EEENSR_INS5_IJNSA_ILi8EEESF_EEENS5_IJSF_SB_EEEEEEEvNS4_8identityESY_S18_vS19_EENS_8epilogue10collective18CollectiveEpilogueINS1B_23Sm100TmaWarpSpecializedILi4ELi2ELi32ELb1ELb0EEEJSG_NS5_IJNSR_ISE_SB_EENSR_INSA_ILi32EEESB_EEEEESH_SI_SH_SI_NS1B_6fusion15FusionCallbacksIS1F_NS1K_13LinCombEltActINS1B_6thread4GELUESH_fSH_fLNS_15FloatRoundStyleE2EEESG_S1J_JEEENS4_5SM1004TMEM4LOAD26SM100_TMEM_LOAD_32dp32b32xESY_NSZ_INS10_ILi2ELi4ELi3EEES13_NSR_INS5_IJS14_S1H_EEENS5_IJS1H_SB_EEEEEEENS4_39AutoVectorizingCopyWithAssumedAlignmentILi128EEENS4_14SM90_TMA_STOREES20_S22_S22_EEEvvEEEEvNT_6ParamsE,"ax",@progbits
	.align	128
.text._ZN7cutlass13device_kernelINS_4gemm6kernel13GemmUniversalIN4cute5tupleIJiiiiEEENS1_10collective13CollectiveMmaINS1_35MainloopSm100TmaUmmaWarpSpecializedILi6ELi2ELi4ENS5_IJNS4_1CILi1EEESB_SB_EEEEENS5_IJNSA_ILi128EEESE_NSA_ILi64EEEEEENS_10bfloat16_tENS5_IJlSB_lEEESH_SI_NS4_8TiledMMAINS4_8MMA_AtomIJNS4_20SM100_MMA_F16BF16_SSISH_SH_fLi128ELi128ELNS4_4UMMA5MajorE0ELSN_0ELNSM_7ScaleInE0ELSO_0EEEEEENS4_6LayoutISC_NS5_IJNSA_ILi0EEESS_SS_EEEEENS5_IJNS4_10UnderscoreESV_SV_EEEEENS4_13SM90_TMA_LOADENS4_14ComposedLayoutINS4_7SwizzleILi3ELi4ELi3EEENS4_18smem_ptr_flag_bitsILi16EEENSR_INS5_IJNSA_ILi8EEESF_EEENS5_IJSF_SB_EEEEEEEvNS4_8identityESY_S18_vS19_EENS_8epilogue10collective18CollectiveEpilogueINS1B_23Sm100TmaWarpSpecializedILi4ELi2ELi32ELb1ELb0EEEJSG_NS5_IJNSR_ISE_SB_EENSR_INSA_ILi32EEESB_EEEEESH_SI_SH_SI_NS1B_6fusion15FusionCallbacksIS1F_NS1K_13LinCombEltActINS1B_6thread4GELUESH_fSH_fLNS_15FloatRoundStyleE2EEESG_S1J_JEEENS4_5SM1004TMEM4LOAD26SM100_TMEM_LOAD_32dp32b32xESY_NSZ_INS10_ILi2ELi4ELi3EEES13_NSR_INS5_IJS14_S1H_EEENS5_IJS1H_SB_EEEEEEENS4_39AutoVectorizingCopyWithAssumedAlignmentILi128EEENS4_14SM90_TMA_STOREES20_S22_S22_EEEvvEEEEvNT_6ParamsE:
        .type           _ZN7cutlass13device_kernelINS_4gemm6kernel13GemmUniversalIN4cute5tupleIJiiiiEEENS1_10collective13CollectiveMmaINS1_35MainloopSm100TmaUmmaWarpSpecializedILi6ELi2ELi4ENS5_IJNS4_1CILi1EEESB_SB_EEEEENS5_IJNSA_ILi128EEESE_NSA_ILi64EEEEEENS_10bfloat16_tENS5_IJlSB_lEEESH_SI_NS4_8TiledMMAINS4_8MMA_AtomIJNS4_20SM100_MMA_F16BF16_SSISH_SH_fLi128ELi128ELNS4_4UMMA5MajorE0ELSN_0ELNSM_7ScaleInE0ELSO_0EEEEEENS4_6LayoutISC_NS5_IJNSA_ILi0EEESS_SS_EEEEENS5_IJNS4_10UnderscoreESV_SV_EEEEENS4_13SM90_TMA_LOADENS4_14ComposedLayoutINS4_7SwizzleILi3ELi4ELi3EEENS4_18smem_ptr_flag_bitsILi16EEENSR_INS5_IJNSA_ILi8EEESF_EEENS5_IJSF_SB_EEEEEEEvNS4_8identityESY_S18_vS19_EENS_8epilogue10collective18CollectiveEpilogueINS1B_23Sm100TmaWarpSpecializedILi4ELi2ELi32ELb1ELb0EEEJSG_NS5_IJNSR_ISE_SB_EENSR_INSA_ILi32EEESB_EEEEESH_SI_SH_SI_NS1B_6fusion15FusionCallbacksIS1F_NS1K_13LinCombEltActINS1B_6thread4GELUESH_fSH_fLNS_15FloatRoundStyleE2EEESG_S1J_JEEENS4_5SM1004TMEM4LOAD26SM100_TMEM_LOAD_32dp32b32xESY_NSZ_INS10_ILi2ELi4ELi3EEES13_NSR_INS5_IJS14_S1H_EEENS5_IJS1H_SB_EEEEEEENS4_39AutoVectorizingCopyWithAssumedAlignmentILi128EEENS4_14SM90_TMA_STOREES20_S22_S22_EEEvvEEEEvNT_6ParamsE,@function
        .size           _ZN7cutlass13device_kernelINS_4gemm6kernel13GemmUniversalIN4cute5tupleIJiiiiEEENS1_10collective13CollectiveMmaINS1_35MainloopSm100TmaUmmaWarpSpecializedILi6ELi2ELi4ENS5_IJNS4_1CILi1EEESB_SB_EEEEENS5_IJNSA_ILi128EEESE_NSA_ILi64EEEEEENS_10bfloat16_tENS5_IJlSB_lEEESH_SI_NS4_8TiledMMAINS4_8MMA_AtomIJNS4_20SM100_MMA_F16BF16_SSISH_SH_fLi128ELi128ELNS4_4UMMA5MajorE0ELSN_0ELNSM_7ScaleInE0ELSO_0EEEEEENS4_6LayoutISC_NS5_IJNSA_ILi0EEESS_SS_EEEEENS5_IJNS4_10UnderscoreESV_SV_EEEEENS4_13SM90_TMA_LOADENS4_14ComposedLayoutINS4_7SwizzleILi3ELi4ELi3EEENS4_18smem_ptr_flag_bitsILi16EEENSR_INS5_IJNSA_ILi8EEESF_EEENS5_IJSF_SB_EEEEEEEvNS4_8identityESY_S18_vS19_EENS_8epilogue10collective18CollectiveEpilogueINS1B_23Sm100TmaWarpSpecializedILi4ELi2ELi32ELb1ELb0EEEJSG_NS5_IJNSR_ISE_SB_EENSR_INSA_ILi32EEESB_EEEEESH_SI_SH_SI_NS1B_6fusion15FusionCallbacksIS1F_NS1K_13LinCombEltActINS1B_6thread4GELUESH_fSH_fLNS_15FloatRoundStyleE2EEESG_S1J_JEEENS4_5SM1004TMEM4LOAD26SM100_TMEM_LOAD_32dp32b32xESY_NSZ_INS10_ILi2ELi4ELi3EEES13_NSR_INS5_IJS14_S1H_EEENS5_IJS1H_SB_EEEEEEENS4_39AutoVectorizingCopyWithAssumedAlignmentILi128EEENS4_14SM90_TMA_STOREES20_S22_S22_EEEvvEEEEvNT_6ParamsE,(.L_x_166 - _ZN7cutlass13device_kernelINS_4gemm6kernel13GemmUniversalIN4cute5tupleIJiiiiEEENS1_10collective13CollectiveMmaINS1_35MainloopSm100TmaUmmaWarpSpecializedILi6ELi2ELi4ENS5_IJNS4_1CILi1EEESB_SB_EEEEENS5_IJNSA_ILi128EEESE_NSA_ILi64EEEEEENS_10bfloat16_tENS5_IJlSB_lEEESH_SI_NS4_8TiledMMAINS4_8MMA_AtomIJNS4_20SM100_MMA_F16BF16_SSISH_SH_fLi128ELi128ELNS4_4UMMA5MajorE0ELSN_0ELNSM_7ScaleInE0ELSO_0EEEEEENS4_6LayoutISC_NS5_IJNSA_ILi0EEESS_SS_EEEEENS5_IJNS4_10UnderscoreESV_SV_EEEEENS4_13SM90_TMA_LOADENS4_14ComposedLayoutINS4_7SwizzleILi3ELi4ELi3EEENS4_18smem_ptr_flag_bitsILi16EEENSR_INS5_IJNSA_ILi8EEESF_EEENS5_IJSF_SB_EEEEEEEvNS4_8identityESY_S18_vS19_EENS_8epilogue10collective18CollectiveEpilogueINS1B_23Sm100TmaWarpSpecializedILi4ELi2ELi32ELb1ELb0EEEJSG_NS5_IJNSR_ISE_SB_EENSR_INSA_ILi32EEESB_EEEEESH_SI_SH_SI_NS1B_6fusion15FusionCallbacksIS1F_NS1K_13LinCombEltActINS1B_6thread4GELUESH_fSH_fLNS_15FloatRoundStyleE2EEESG_S1J_JEEENS4_5SM1004TMEM4LOAD26SM100_TMEM_LOAD_32dp32b32xESY_NSZ_INS10_ILi2ELi4ELi3EEES13_NSR_INS5_IJS14_S1H_EEENS5_IJS1H_SB_EEEEEEENS4_39AutoVectorizingCopyWithAssumedAlignmentILi128EEENS4_14SM90_TMA_STOREES20_S22_S22_EEEvvEEEEvNT_6ParamsE)
        .other          _ZN7cutlass13device_kernelINS_4gemm6kernel13GemmUniversalIN4cute5tupleIJiiiiEEENS1_10collective13CollectiveMmaINS1_35MainloopSm100TmaUmmaWarpSpecializedILi6ELi2ELi4ENS5_IJNS4_1CILi1EEESB_SB_EEEEENS5_IJNSA_ILi128EEESE_NSA_ILi64EEEEEENS_10bfloat16_tENS5_IJlSB_lEEESH_SI_NS4_8TiledMMAINS4_8MMA_AtomIJNS4_20SM100_MMA_F16BF16_SSISH_SH_fLi128ELi128ELNS4_4UMMA5MajorE0ELSN_0ELNSM_7ScaleInE0ELSO_0EEEEEENS4_6LayoutISC_NS5_IJNSA_ILi0EEESS_SS_EEEEENS5_IJNS4_10UnderscoreESV_SV_EEEEENS4_13SM90_TMA_LOADENS4_14ComposedLayoutINS4_7SwizzleILi3ELi4ELi3EEENS4_18smem_ptr_flag_bitsILi16EEENSR_INS5_IJNSA_ILi8EEESF_EEENS5_IJSF_SB_EEEEEEEvNS4_8identityESY_S18_vS19_EENS_8epilogue10collective18CollectiveEpilogueINS1B_23Sm100TmaWarpSpecializedILi4ELi2ELi32ELb1ELb0EEEJSG_NS5_IJNSR_ISE_SB_EENSR_INSA_ILi32EEESB_EEEEESH_SI_SH_SI_NS1B_6fusion15FusionCallbacksIS1F_NS1K_13LinCombEltActINS1B_6thread4GELUESH_fSH_fLNS_15FloatRoundStyleE2EEESG_S1J_JEEENS4_5SM1004TMEM4LOAD26SM100_TMEM_LOAD_32dp32b32xESY_NSZ_INS10_ILi2ELi4ELi3EEES13_NSR_INS5_IJS14_S1H_EEENS5_IJS1H_SB_EEEEEEENS4_39AutoVectorizingCopyWithAssumedAlignmentILi128EEENS4_14SM90_TMA_STOREES20_S22_S22_EEEvvEEEEvNT_6ParamsE,@"STO_CUDA_ENTRY STV_DEFAULT"
_ZN7cutlass13device_kernelINS_4gemm6kernel13GemmUniversalIN4cute5tupleIJiiiiEEENS1_10collective13CollectiveMmaINS1_35MainloopSm100TmaUmmaWarpSpecializedILi6ELi2ELi4ENS5_IJNS4_1CILi1EEESB_SB_EEEEENS5_IJNSA_ILi128EEESE_NSA_ILi64EEEEEENS_10bfloat16_tENS5_IJlSB_lEEESH_SI_NS4_8TiledMMAINS4_8MMA_AtomIJNS4_20SM100_MMA_F16BF16_SSISH_SH_fLi128ELi128ELNS4_4UMMA5MajorE0ELSN_0ELNSM_7ScaleInE0ELSO_0EEEEEENS4_6LayoutISC_NS5_IJNSA_ILi0EEESS_SS_EEEEENS5_IJNS4_10UnderscoreESV_SV_EEEEENS4_13SM90_TMA_LOADENS4_14ComposedLayoutINS4_7SwizzleILi3ELi4ELi3EEENS4_18smem_ptr_flag_bitsILi16EEENSR_INS5_IJNSA_ILi8EEESF_EEENS5_IJSF_SB_EEEEEEEvNS4_8identityESY_S18_vS19_EENS_8epilogue10collective18CollectiveEpilogueINS1B_23Sm100TmaWarpSpecializedILi4ELi2ELi32ELb1ELb0EEEJSG_NS5_IJNSR_ISE_SB_EENSR_INSA_ILi32EEESB_EEEEESH_SI_SH_SI_NS1B_6fusion15FusionCallbacksIS1F_NS1K_13LinCombEltActINS1B_6thread4GELUESH_fSH_fLNS_15FloatRoundStyleE2EEESG_S1J_JEEENS4_5SM1004TMEM4LOAD26SM100_TMEM_LOAD_32dp32b32xESY_NSZ_INS10_ILi2ELi4ELi3EEES13_NSR_INS5_IJS14_S1H_EEENS5_IJS1H_SB_EEEEEEENS4_39AutoVectorizingCopyWithAssumedAlignmentILi128EEENS4_14SM90_TMA_STOREES20_S22_S22_EEEvvEEEEvNT_6ParamsE:
[----:B------:R-:W1:Y:S01]  /*0000*/  LDC R1, c[0x0][0x37c] ;  /* 0x0000df00ff017b82 */ /* 0x000e620000000800 */
[----:B------:R-:W2:Y:S01]  /*0010*/  S2R R129, SR_TID.X ;  /* 0x0000000000817919 */ /* 0x000ea20000002100 */
[----:B------:R-:W3:Y:S01]  /*0020*/  LDCU.64 UR6, c[0x0][0x890] ;  /* 0x00011200ff0677ac */ /* 0x000ee20008000a00 */
[----:B------:R-:W-:Y:S02]  /*0030*/  PRMT R109, RZ, 0x7610, R109 ;  /* 0x00007610ff6d7816 */ /* 0x000fe4000000006d */
[----:B------:R-:W-:Y:S01]  /*0040*/  ELECT P5, URZ, PT ;  /* 0x0000000000ff782f */ /* 0x000fe200038a0000 */
[----:B------:R-:W4:Y:S01]  /*0050*/  LDCU.64 UR38, c[0x0][0x358] ;  /* 0x00006b00ff2677ac */ /* 0x000f220008000a00 */
[----:B---3--:R-:W-:-:S04]  /*0060*/  UISETP.NE.U32.AND UP2, UPT, UR6, URZ, UPT ;  /* 0x000000ff0600728c */ /* 0x008fc8000bf45070 */
[----:B------:R-:W-:Y:S01]  /*0070*/  UISETP.NE.AND.EX UP2, UPT, UR7, URZ, UPT, UP2 ;  /* 0x000000ff0700728c */ /* 0x000fe2000bf45320 */
[----:B--2---:R-:W-:-:S05]  /*0080*/  SHF.R.U32.HI R132, RZ, 0x5, R129 ;  /* 0x00000005ff847819 */ /* 0x004fca0000011681 */
[----:B------:R-:W2:Y:S02]  /*0090*/  SHFL.IDX PT, R0, R132, RZ, 0x1f ;  /* 0x00001fff84007589 */ /* 0x000ea400000e0000 */
[----:B--2---:R-:W-:Y:S01]  /*00a0*/  R2UR UR8, R0 ;  /* 0x00000000000872ca */ /* 0x004fe200000e0000 */
[----:B-1--4-:R-:W-:Y:S05]  /*00b0*/  BRA.U UP2, `(.L_x_0) ;  /* 0x00000001022c7547 */ /* 0x012fea000b800000 */
[----:B------:R-:W1:Y:S02]  /*00c0*/  LDCU.64 UR4, c[0x0][0x888] ;  /* 0x00011100ff0477ac */ /* 0x000e640008000a00 */
[----:B-1----:R-:W-:-:S04]  /*00d0*/  UISETP.NE.U32.AND UP0, UPT, UR4, URZ, UPT ;  /* 0x000000ff0400728c */ /* 0x002fc8000bf05070 */
[----:B------:R-:W-:-:S09]  /*00e0*/  UISETP.NE.AND.EX UP0, UPT, UR5, URZ, UPT, UP0 ;  /* 0x000000ff0500728c */ /* 0x000fd2000bf05300 */
[----:B------:R-:W-:Y:S05]  /*00f0*/  BRA.U !UP0, `(.L_x_1) ;  /* 0x0000000108107547 */ /* 0x000fea000b800000 */
[----:B------:R-:W1:Y:S02]  /*0100*/  LDC.64 R2, c[0x0][0x888] ;  /* 0x00022200ff027b82 */ /* 0x000e640000000a00 */
[----:B-1----:R1:W5:Y:S01]  /*0110*/  LDG.E R81, desc[UR38][R2.64] ;  /* 0x0000002602517981 */ /* 0x002362000c1e1900 */
[----:B------:R-:W-:Y:S01]  /*0120*/  HFMA2 R109, -RZ, RZ, 0, 5.9604644775390625e-08 ;  /* 0x00000001ff6d7431 */ /* 0x000fe200000001ff */
[----:B------:R-:W-:Y:S05]  /*0130*/  BRA `(.L_x_0) ;  /* 0x00000000000c7947 */ /* 0x000fea0003800000 */
.L_x_1:
[----:B------:R-:W1:Y:S01]  /*0140*/  LDCU UR4, c[0x0][0x880] ;  /* 0x00011000ff0477ac */ /* 0x000e620008000800 */
[----:B------:R-:W-:Y:S01]  /*0150*/  HFMA2 R109, -RZ, RZ, 0, 5.9604644775390625e-08 ;  /* 0x00000001ff6d7431 */ /* 0x000fe200000001ff */
[----:B-1----:R-:W-:-:S07]  /*0160*/  MOV R81, UR4 ;  /* 0x0000000400517c02 */ /* 0x002fce0008000f00 */
.L_x_0:
[----:B------:R-:W2:Y:S02]  /*0170*/  LDCU.64 UR4, c[0x0][0x8b0] ;  /* 0x00011600ff0477ac */ /* 0x000ea40008000a00 */
[----:B--2---:R-:W-:-:S04]  /*0180*/  UISETP.NE.U32.AND UP0, UPT, UR4, URZ, UPT ;  /* 0x000000ff0400728c */ /* 0x004fc8000bf05070 */
[----:B------:R-:W-:-:S09]  /*0190*/  UISETP.NE.AND.EX UP0, UPT, UR5, URZ, UPT, UP0 ;  /* 0x000000ff0500728c */ /* 0x000fd2000bf05300 */
[----:B------:R-:W-:Y:S05]  /*01a0*/  BRA.U UP0, `(.L_x_2) ;  /* 0x0000000100247547 */ /* 0x000fea000b800000 */
[----:B------:R-:W2:Y:S02]  /*01b0*/  LDCU.64 UR4, c[0x0][0x8a8] ;  /* 0x00011500ff0477ac */ /* 0x000ea40008000a00 */
[----:B--2---:R-:W-:-:S04]  /*01c0*/  UISETP.NE.U32.AND UP0, UPT, UR4, URZ, UPT ;  /* 0x000000ff0400728c */ /* 0x004fc8000bf05070 */
[----:B------:R-:W-:-:S09]  /*01d0*/  UISETP.NE.AND.EX UP0, UPT, UR5, URZ, UPT, UP0 ;  /* 0x000000ff0500728c */ /* 0x000fd2000bf05300 */
[----:B------:R-:W-:Y:S05]  /*01e0*/  BRA.U !UP0, `(.L_x_3) ;  /* 0x00000001080c7547 */ /* 0x000fea000b800000 */
[----:B-1----:R-:W1:Y:S02]  /*01f0*/  LDC.64 R2, c[0x0][0x8a8] ;  /* 0x00022a00ff027b82 */ /* 0x002e640000000a00 */
[----:B-1----:R2:W5:Y:S01]  /*0200*/  LDG.E R69, desc[UR38][R2.64] ;  /* 0x0000002602457981 */ /* 0x002562000c1e1900 */
[----:B------:R-:W-:Y:S05]  /*0210*/  BRA `(.L_x_2) ;  /* 0x0000000000087947 */ /* 0x000fea0003800000 */
.L_x_3:
[----:B------:R-:W2:Y:S02]  /*0220*/  LDCU UR4, c[0x0][0x8a0] ;  /* 0x00011400ff0477ac */ /* 0x000ea40008000800 */
[----:B--2---:R-:W-:Y:S02]  /*0230*/  MOV R69, UR4 ;  /* 0x0000000400457c02 */ /* 0x004fe40008000f00 */
.L_x_2:
[----:B------:R-:W-:Y:S01]  /*0240*/  IMAD.U32 R0, RZ, RZ, UR8 ;  /* 0x00000008ff007e24 */ /* 0x000fe2000f8e00ff */
[----:B------:R-:W-:Y:S04]  /*0250*/  BSSY.RECONVERGENT B0, `(.L_x_4) ;  /* 0x000000c000007945 */ /* 0x000fe80003800200 */
[C---:B------:R-:W-:Y:S02]  /*0260*/  ISETP.NE.OR P1, PT, R0.reuse, 0x1, !P5 ;  /* 0x000000010000780c */ /* 0x040fe40006f25670 */
[----:B------:R-:W-:-:S11]  /*0270*/  ISETP.NE.OR P0, PT, R0, 0x3, !P5 ;  /* 0x000000030000780c */ /* 0x000fd60006f05670 */
[----:B------:R-:W-:Y:S05]  /*0280*/  @P1 BRA `(.L_x_5) ;  /* 0x0000000000201947 */ /* 0x000fea0003800000 */
[----:B------:R-:W3:Y:S02]  /*0290*/  LDCU.64 UR4, c[0x0][0x348] ;  /* 0x00006900ff0477ac */ /* 0x000ee40008000a00 */
[----:B---3--:R-:W-:Y:S02]  /*02a0*/  UIADD3 UR10, UP1, UPT, UR4, 0x80, URZ ;  /* 0x00000080040a7890 */ /* 0x008fe4000ff3e0ff */
[----:B------:R-:W-:Y:S02]  /*02b0*/  UIADD3 UR4, UP0, UPT, UR4, 0x180, URZ ;  /* 0x0000018004047890 */ /* 0x000fe4000ff1e0ff */
[----:B------:R-:W-:Y:S02]  /*02c0*/  UIADD3.X UR11, UPT, UPT, URZ, UR5, URZ, UP1, !UPT ;  /* 0x00000005ff0b7290 */ /* 0x000fe40008ffe4ff */
[----:B------:R-:W-:-:S07]  /*02d0*/  UIADD3.X UR5, UPT, UPT, URZ, UR5, URZ, UP0, !UPT ;  /* 0x00000005ff057290 */ /* 0x000fce00087fe4ff */
[----:B------:R3:W-:Y:S02]  /*02e0*/  UTMACCTL.PF [UR10] ;  /* 0x000000000a0079b9 */ /* 0x0007e40008040000 */
[----:B------:R3:W-:Y:S02]  /*02f0*/  UTMACCTL.PF [UR4] ;  /* 0x00000000040079b9 */ /* 0x0007e40008040000 */
[----:B---3--:R-:W-:Y:S01]  /*0300*/  NOP ;  /* 0x0000000000007918 */ /* 0x008fe20000000000 */
.L_x_5:
[----:B------:R-:W-:Y:S05]  /*0310*/  BSYNC.RECONVERGENT B0 ;  /* 0x0000000000007941 */ /* 0x000fea0003800200 */
.L_x_4:
[----:B------:R-:W-:Y:S04]  /*0320*/  BSSY.RECONVERGENT B0, `(.L_x_6) ;  /* 0x000000a000007945 */ /* 0x000fe80003800200 */
        /* <DEDUP_REMOVED lines=9> */
.L_x_7:
[----:B------:R-:W-:Y:S05]  /*03c0*/  BSYNC.RECONVERGENT B0 ;  /* 0x0000000000007941 */ /* 0x000fea0003800200 */
.L_x_6:
[----:B------:R-:W3:Y:S01]  /*03d0*/  LDCU.64 UR4, c[0x0][0x888] ;  /* 0x00011100ff0477ac */ /* 0x000ee20008000a00 */
[----:B------:R-:W-:Y:S02]  /*03e0*/  UISETP.EQ.U32.AND UP0, UPT, UR6, URZ, UPT ;  /* 0x000000ff0600728c */ /* 0x000fe4000bf02070 */
[----:B------:R-:W-:Y:S02]  /*03f0*/  UPLOP3.LUT UP3, UPT, UPT, UPT, UPT, 0x40, 0x4 ;  /* 0x000000000004789c */ /* 0x000fe40003f6e870 */
[----:B---3--:R-:W-:-:S04]  /*0400*/  UISETP.NE.U32.AND UP1, UPT, UR4, URZ, UPT ;  /* 0x000000ff0400728c */ /* 0x008fc8000bf25070 */
[----:B------:R-:W-:-:S04]  /*0410*/  UISETP.NE.AND.EX UP1, UPT, UR5, URZ, UPT, UP1 ;  /* 0x000000ff0500728c */ /* 0x000fc8000bf25310 */
[----:B------:R-:W-:-:S04]  /*0420*/  UISETP.EQ.OR.EX UP4, UPT, UR7, URZ, !UP1, UP0 ;  /* 0x000000ff0700728c */ /* 0x000fc8000cf82700 */
[----:B------:R-:W-:-:S05]  /*0430*/  UP2UR UR45, UPR, URZ, 0x10 ;  /* 0x00000010ff2d7883 */ /* 0x000fca0008000000 */
[----:B------:R-:W-:Y:S07]  /*0440*/  BRA.U !UP4, `(.L_x_8) ;  /* 0x000000010c147547 */ /* 0x000fee000b800000 */
[----:B------:R-:W-:Y:S01]  /*0450*/  PLOP3.LUT P1, PT, PT, PT, UP2, 0x80, 0x8 ;  /* 0x000000000008781c */ /* 0x000fe20003f2f028 */
[----:B------:R-:W-:-:S12]  /*0460*/  UPLOP3.LUT UP3, UPT, UPT, UPT, UP1, 0x40, 0x4 ;  /* 0x000000000004789c */ /* 0x000fd80003f6e810 */
[----:B-----5:R-:W-:-:S13]  /*0470*/  @!P1 FSETP.EQ.AND P0, PT, R81, RZ, PT ;  /* 0x000000ff5100920b */ /* 0x020fda0003f02000 */
[----:B------:R-:W-:Y:S01]  /*0480*/  @!P1 VOTEU.ANY UP0, P0 ;  /* 0x0000000000ff9886 */ /* 0x000fe20000000100 */
[----:B------:R-:W-:-:S11]  /*0490*/  @!UP2 UPLOP3.LUT UP3, UPT, UPT, UPT, UP0, 0x80, 0x8 ;  /* 0x000000000008a89c */ /* 0x000fd60003f6f000 */
.L_x_8:
[----:B-12---:R-:W1:Y:S01]  /*04a0*/  SHFL.IDX PT, R2, R132, RZ, 0x1f ;  /* 0x00001fff84027589 */ /* 0x006e6200000e0000 */
[----:B------:R-:W-:-:S04]  /*04b0*/  UISETP.NE.AND UP0, UPT, UR8, 0x2, UPT ;  /* 0x000000020800788c */ /* 0x000fc8000bf05270 */
[----:B------:R-:W-:Y:S01]  /*04c0*/  USEL UR6, URZ, 0x1, UP0 ;  /* 0x00000001ff067887 */ /* 0x000fe20008000000 */
[----:B-1----:R-:W-:-:S13]  /*04d0*/  ISETP.NE.AND P0, PT, R2, RZ, PT ;  /* 0x000000ff0200720c */ /* 0x002fda0003f05270 */
[----:B------:R-:W-:Y:S05]  /*04e0*/  @P0 BRA `(.L_x_9) ;  /* 0x0000000000580947 */ /* 0x000fea0003800000 */
[----:B------:R-:W1:Y:S01]  /*04f0*/  S2UR UR5, SR_CgaCtaId ;  /* 0x00000000000579c3 */ /* 0x000e620000008800 */
[----:B------:R-:W-:Y:S01]  /*0500*/  UMOV UR7, 0x400 ;  /* 0x0000040000077882 */ /* 0x000fe20000000000 */
[----:B------:R-:W-:Y:S01]  /*0510*/  UMOV UR4, 0x1 ;  /* 0x0000000100047882 */ /* 0x000fe20000000000 */
[----:B------:R-:W-:Y:S01]  /*0520*/  ELECT P0, URZ, PT ;  /* 0x0000000000ff782f */ /* 0x000fe20003800000 */
[----:B------:R-:W-:-:S04]  /*0530*/  UIADD3 UR10, UPT, UPT, -UR4, 0x100000, URZ ;  /* 0x00100000040a7890 */ /* 0x000fc8000fffe1ff */
[----:B------:R-:W-:Y:S02]  /*0540*/  USHF.L.U32 UR11, UR10, 0xb, URZ ;  /* 0x0000000b0a0b7899 */ /* 0x000fe400080006ff */
[----:B------:R-:W-:Y:S02]  /*0550*/  USHF.L.U32 UR10, UR10, 0x1, URZ ;  /* 0x000000010a0a7899 */ /* 0x000fe400080006ff */
[----:B-1----:R-:W-:Y:S01]  /*0560*/  ULEA UR5, UR5, UR7, 0x18 ;  /* 0x0000000705057291 */ /* 0x002fe2000f8ec0ff */
[----:B------:R-:W1:Y:S11]  /*0570*/  FENCE.VIEW.ASYNC.S ;  /* 0x00000000000073c6 */ /* 0x000e760000000000 */
[----:B-1----:R1:W2:Y:S01]  /*0580*/  SYNCS.EXCH.64 URZ, [UR5], UR10 ;  /* 0x0000000a05ff75b2 */ /* 0x0022a20008000100 */
[----:B------:R1:W3:Y:S01]  /*0590*/  SYNCS.EXCH.64 URZ, [UR5+0x30], UR10 ;  /* 0x0000300a05ff75b2 */ /* 0x0002e20008000100 */
[----:B------:R1:W4:Y:S01]  /*05a0*/  SYNCS.EXCH.64 URZ, [UR5+0x8], UR10 ;  /* 0x0000080a05ff75b2 */ /* 0x0003220008000100 */
[----:B------:R1:W1:Y:S01]  /*05b0*/  SYNCS.EXCH.64 URZ, [UR5+0x38], UR10 ;  /* 0x0000380a05ff75b2 */ /* 0x0002620008000100 */
        /* <DEDUP_REMOVED lines=8> */
[----:B------:R-:W-:Y:S01]  /*0640*/  NOP ;  /* 0x0000000000007918 */ /* 0x000fe20000000000 */
.L_x_9:
[----:B------:R-:W2:Y:S01]  /*0650*/  SHFL.IDX PT, R2, R132, RZ, 0x1f ;  /* 0x00001fff84027589 */ /* 0x000ea200000e0000 */
[----:B------:R-:W-:Y:S01]  /*0660*/  NOP ;  /* 0x0000000000007918 */ /* 0x000fe20000000000 */
[----:B--2---:R-:W-:-:S13]  /*0670*/  ISETP.NE.AND P0, PT, R2, 0x1, PT ;  /* 0x000000010200780c */ /* 0x004fda0003f05270 */
[----:B------:R-:W-:Y:S05]  /*0680*/  @P0 BRA `(.L_x_10) ;  /* 0x0000000000580947 */ /* 0x000fea0003800000 */
[----:B------:R-:W2:Y:S01]  /*0690*/  S2UR UR7, SR_CgaCtaId ;  /* 0x00000000000779c3 */ /* 0x000ea20000008800 */
[----:B------:R-:W-:Y:S01]  /*06a0*/  UMOV UR9, 0x400 ;  /* 0x0000040000097882 */ /* 0x000fe20000000000 */
[----:B-1----:R-:W-:Y:S01]  /*06b0*/  UMOV UR5, 0x20 ;  /* 0x0000002000057882 */ /* 0x002fe20000000000 */
[----:B------:R-:W-:Y:S01]  /*06c0*/  UMOV UR4, 0x80 ;  /* 0x0000008000047882 */ /* 0x000fe20000000000 */
[----:B------:R-:W-:-:S04]  /*06d0*/  UIADD3 UR10, UPT, UPT, -UR5, 0x100000, URZ ;  /* 0x00100000050a7890 */ /* 0x000fc8000fffe1ff */
[----:B------:R-:W-:Y:S02]  /*06e0*/  USHF.L.U32 UR11, UR10, 0xb, URZ ;  /* 0x0000000b0a0b7899 */ /* 0x000fe400080006ff */
[----:B------:R-:W-:Y:S02]  /*06f0*/  USHF.L.U32 UR10, UR10, 0x1, URZ ;  /* 0x000000010a0a7899 */ /* 0x000fe400080006ff */
[----:B------:R-:W-:-:S04]  /*0700*/  UIADD3 UR4, UPT, UPT, -UR4, 0x100000, URZ ;  /* 0x0010000004047890 */ /* 0x000fc8000fffe1ff */
[----:B------:R-:W-:Y:S02]  /*0710*/  USHF.L.U32 UR5, UR4, 0xb, URZ ;  /* 0x0000000b04057899 */ /* 0x000fe400080006ff */
[----:B------:R-:W-:Y:S01]  /*0720*/  USHF.L.U32 UR4, UR4, 0x1, URZ ;  /* 0x0000000104047899 */ /* 0x000fe200080006ff */
[----:B------:R-:W-:Y:S01]  /*0730*/  ELECT P0, URZ, PT ;  /* 0x0000000000ff782f */ /* 0x000fe20003800000 */
[----:B--2---:R-:W-:Y:S01]  /*0740*/  ULEA UR7, UR7, UR9, 0x18 ;  /* 0x0000000907077291 */ /* 0x004fe2000f8ec0ff */
[----:B------:R-:W1:Y:S11]  /*0750*/  FENCE.VIEW.ASYNC.S ;  /* 0x00000000000073c6 */ /* 0x000e760000000000 */
[----:B-1----:R2:W1:Y:S01]  /*0760*/  SYNCS.EXCH.64 URZ, [UR7+0x60], UR10 ;  /* 0x0000600a07ff75b2 */ /* 0x0024620008000100 */
[----:B------:R2:W1:Y:S01]  /*0770*/  SYNCS.EXCH.64 URZ, [UR7+0x80], UR4 ;  /* 0x0000800407ff75b2 */ /* 0x0004620008000100 */
[----:B------:R2:W1:Y:S01]  /*0780*/  SYNCS.EXCH.64 URZ, [UR7+0x68], UR10 ;  /* 0x0000680a07ff75b2 */ /* 0x0004620008000100 */
[----:B------:R2:W1:Y:S01]  /*0790*/  SYNCS.EXCH.64 URZ, [UR7+0x88], UR4 ;  /* 0x0000880407ff75b2 */ /* 0x0004620008000100 */
[----:B------:R2:W1:Y:S01]  /*07a0*/  SYNCS.EXCH.64 URZ, [UR7+0x70], UR10 ;  /* 0x0000700a07ff75b2 */ /* 0x0004620008000100 */
[----:B------:R2:W1:Y:S01]  /*07b0*/  SYNCS.EXCH.64 URZ, [UR7+0x90], UR4 ;  /* 0x0000900407ff75b2 */ /* 0x0004620008000100 */
[----:B------:R2:W1:Y:S01]  /*07c0*/  SYNCS.EXCH.64 URZ, [UR7+0x78], UR10 ;  /* 0x0000780a07ff75b2 */ /* 0x0004620008000100 */
[----:B------:R2:W1:Y:S02]  /*07d0*/  SYNCS.EXCH.64 URZ, [UR7+0x98], UR4 ;  /* 0x0000980407ff75b2 */ /* 0x0004640008000100 */
[----:B--2---:R-:W-:Y:S01]  /*07e0*/  NOP ;  /* 0x0000000000007918 */ /* 0x004fe20000000000 */
.L_x_10:
[----:B------:R-:W2:Y:S01]  /*07f0*/  SHFL.IDX PT, R2, R132, RZ, 0x1f ;  /* 0x00001fff84027589 */ /* 0x000ea200000e0000 */
[----:B------:R-:W-:Y:S01]  /*0800*/  NOP ;  /* 0x0000000000007918 */ /* 0x000fe20000000000 */
[----:B--2---:R-:W-:-:S13]  /*0810*/  ISETP.NE.AND P0, PT, R2, 0x3, PT ;  /* 0x000000030200780c */ /* 0x004fda0003f05270 */
[----:B------:R-:W-:Y:S05]  /*0820*/  @P0 BRA `(.L_x_11) ;  /* 0x0000000000300947 */ /* 0x000fea0003800000 */
[----:B-1----:R-:W1:Y:S01]  /*0830*/  S2UR UR5, SR_CgaCtaId ;  /* 0x00000000000579c3 */ /* 0x002e620000008800 */
        /* <DEDUP_REMOVED lines=8> */
[----:B-1----:R2:W1:Y:S01]  /*08c0*/  SYNCS.EXCH.64 URZ, [UR5+0xa0], UR10 ;  /* 0x0000a00a05ff75b2 */ /* 0x0024620008000100 */
[----:B------:R2:W1:Y:S02]  /*08d0*/  SYNCS.EXCH.64 URZ, [UR5+0xa8], UR10 ;  /* 0x0000a80a05ff75b2 */ /* 0x0004640008000100 */
[----:B--2---:R-:W-:Y:S01]  /*08e0*/  NOP ;  /* 0x0000000000007918 */ /* 0x004fe20000000000 */
.L_x_11:
[----:B------:R-:W2:Y:S01]  /*08f0*/  SHFL.IDX PT, R2, R132, RZ, 0x1f ;  /* 0x00001fff84027589 */ /* 0x000ea200000e0000 */
[----:B------:R-:W-:Y:S01]  /*0900*/  NOP ;  /* 0x0000000000007918 */ /* 0x000fe20000000000 */
[----:B--2---:R-:W-:-:S13]  /*0910*/  ISETP.NE.AND P0, PT, R2, 0x4, PT ;  /* 0x000000040200780c */ /* 0x004fda0003f05270 */
[----:B------:R-:W-:Y:S05]  /*0920*/  @P0 BRA `(.L_x_12) ;  /* 0x00000000004c0947 */ /* 0x000fea0003800000 */
[----:B-1----:R-:W1:Y:S01]  /*0930*/  S2UR UR5, SR_CgaCtaId ;  /* 0x00000000000579c3 */ /* 0x002e620000008800 */
[----:B------:R-:W-:Y:S01]  /*0940*/  UMOV UR9, 0xe0 ;  /* 0x000000e000097882 */ /* 0x000fe20000000000 */
[----:B------:R-:W-:Y:S01]  /*0950*/  UMOV UR7, 0x400 ;  /* 0x0000040000077882 */ /* 0x000fe20000000000 */
[----:B------:R-:W-:Y:S01]  /*0960*/  USEL UR9, UR9, 0x100, UP3 ;  /* 0x0000010009097887 */ /* 0x000fe20009800000 */
[----:B------:R-:W-:Y:S01]  /*0970*/  UMOV UR4, 0x1 ;  /* 0x0000000100047882 */ /* 0x000fe20000000000 */
[----:B------:R-:W-:Y:S01]  /*0980*/  ELECT P0, URZ, PT ;  /* 0x0000000000ff782f */ /* 0x000fe20003800000 */
[----:B------:R-:W-:-:S04]  /*0990*/  UIADD3 UR10, UPT, UPT, -UR4, 0x100000, URZ ;  /* 0x00100000040a7890 */ /* 0x000fc8000fffe1ff */
[----:B------:R-:W-:Y:S02]  /*09a0*/  USHF.L.U32 UR11, UR10, 0xb, URZ ;  /* 0x0000000b0a0b7899 */ /* 0x000fe400080006ff */
[----:B------:R-:W-:Y:S02]  /*09b0*/  USHF.L.U32 UR10, UR10, 0x1, URZ ;  /* 0x000000010a0a7899 */ /* 0x000fe400080006ff */
[----:B------:R-:W-:-:S04]  /*09c0*/  UIADD3 UR12, UPT, UPT, -UR9, 0x100000, URZ ;  /* 0x00100000090c7890 */ /* 0x000fc8000fffe1ff */
[----:B------:R-:W-:Y:S02]  /*09d0*/  USHF.L.U32 UR13, UR12, 0xb, URZ ;  /* 0x0000000b0c0d7899 */ /* 0x000fe400080006ff */
[----:B------:R-:W-:Y:S02]  /*09e0*/  USHF.L.U32 UR12, UR12, 0x1, URZ ;  /* 0x000000010c0c7899 */ /* 0x000fe400080006ff */
[----:B-1----:R-:W-:Y:S01]  /*09f0*/  ULEA UR5, UR5, UR7, 0x18 ;  /* 0x0000000705057291 */ /* 0x002fe2000f8ec0ff */
[----:B------:R-:W1:Y:S11]  /*0a00*/  FENCE.VIEW.ASYNC.S ;  /* 0x00000000000073c6 */ /* 0x000e760000000000 */
[----:B-1----:R2:W1:Y:S01]  /*0a10*/  SYNCS.EXCH.64 URZ, [UR5+0xb0], UR10 ;  /* 0x0000b00a05ff75b2 */ /* 0x0024620008000100 */
[----:B------:R2:W1:Y:S01]  /*0a20*/  SYNCS.EXCH.64 URZ, [UR5+0xc0], UR12 ;  /* 0x0000c00c05ff75b2 */ /* 0x0004620008000100 */
[----:B------:R2:W1:Y:S01]  /*0a30*/  SYNCS.EXCH.64 URZ, [UR5+0xb8], UR10 ;  /* 0x0000b80a05ff75b2 */ /* 0x0004620008000100 */
[----:B------:R2:W1:Y:S02]  /*0a40*/  SYNCS.EXCH.64 URZ, [UR5+0xc8], UR12 ;  /* 0x0000c80c05ff75b2 */ /* 0x0004640008000100 */
[----:B--2---:R-:W-:Y:S01]  /*0a50*/  NOP ;  /* 0x0000000000007918 */ /* 0x004fe20000000000 */
.L_x_12:
        /* <DEDUP_REMOVED lines=26> */
.L_x_13:
        /* <DEDUP_REMOVED lines=18> */
.L_x_14:
[----:B-1----:R-:W1:Y:S01]  /*0d20*/  S2UR UR5, SR_CTAID.X ;  /* 0x00000000000579c3 */ /* 0x002e620000002500 */
[----:B------:R-:W-:-:S05]  /*0d30*/  CS2R.32 R112, SR_CgaSize ;  /* 0x0000000000707805 */ /* 0x000fca0000008a00 */
[----:B------:R-:W-:-:S05]  /*0d40*/  IMAD R112, R112, -0xa0, RZ ;  /* 0xffffff6070707824 */ /* 0x000fca00078e02ff */
[----:B------:R-:W-:-:S14]  /*0d50*/  R2UR UR9, R112 ;  /* 0x00000000700972ca */ /* 0x000fdc00000e0000 */
[----:B------:R-:W2:Y:S01]  /*0d60*/  LDCU UR9, c[0x0][UR9+0x2b0] ;  /* 0x00005600090977ac */ /* 0x000ea20008000800 */
[----:B------:R-:W-:Y:S01]  /*0d70*/  NOP ;  /* 0x0000000000007918 */ /* 0x000fe20000000000 */
[----:B------:R-:W-:-:S05]  /*0d80*/  CS2R.32 R112, SR_CgaSize ;  /* 0x0000000000707805 */ /* 0x000fca0000008a00 */
[----:B------:R-:W-:-:S05]  /*0d90*/  IMAD R112, R112, -0xa0, RZ ;  /* 0xffffff6070707824 */ /* 0x000fca00078e02ff */
[----:B------:R-:W-:-:S14]  /*0da0*/  R2UR UR7, R112 ;  /* 0x00000000700772ca */ /* 0x000fdc00000e0000 */
[----:B------:R-:W3:Y:S01]  /*0db0*/  LDCU UR7, c[0x0][UR7+0x2b4] ;  /* 0x00005680070777ac */ /* 0x000ee20008000800 */
[----:B------:R-:W4:Y:S08]  /*0dc0*/  S2UR UR4, SR_CTAID.Y ;  /* 0x00000000000479c3 */ /* 0x000f300000002600 */
[----:B------:R-:W3:Y:S01]  /*0dd0*/  LDC R9, c[0x0][0xb24] ;  /* 0x0002c900ff097b82 */ /* 0x000ee20000000800 */
[----:B-1----:R-:W-:-:S02]  /*0de0*/  I2FP.F32.U32 R5, UR5 ;  /* 0x0000000500057c45 */ /* 0x002fc40008201000 */
[----:B------:R-:W-:-:S05]  /*0df0*/  CS2R.32 R3, SR_CgaSize ;  /* 0x0000000000037805 */ /* 0x000fca0000008a00 */
[----:B------:R-:W-:-:S06]  /*0e00*/  IMAD R3, R3, -0xa0, RZ ;  /* 0xffffff6003037824 */ /* 0x000fcc00078e02ff */
[----:B------:R-:W1:Y:S01]  /*0e10*/  LDC R3, c[0x0][R3+0x2a0] ;  /* 0x0000a80003037b82 */ /* 0x000e620000000800 */
[----:B------:R-:W-:Y:S01]  /*0e20*/  MOV R111, UR5 ;  /* 0x00000005006f7c02 */ /* 0x000fe20008000f00 */
[----:B--2---:R-:W-:Y:S01]  /*0e30*/  FMUL R5, R5, UR9 ;  /* 0x0000000905057c20 */ /* 0x004fe20008400000 */
[----:B----4-:R-:W-:Y:S02]  /*0e40*/  I2FP.F32.U32 R4, UR4 ;  /* 0x0000000400047c45 */ /* 0x010fe40008201000 */
[----:B------:R-:W-:-:S05]  /*0e50*/  CS2R.32 R2, SR_CgaSize ;  /* 0x0000000000027805 */ /* 0x000fca0000008a00 */
[----:B------:R-:W-:-:S06]  /*0e60*/  IMAD R2, R2, -0xa0, RZ ;  /* 0xffffff6002027824 */ /* 0x000fcc00078e02ff */
[----:B------:R-:W2:Y:S01]  /*0e70*/  LDC R2, c[0x0][R2+0x2a4] ;  /* 0x0000a90002027b82 */ /* 0x000ea20000000800 */
[----:B------:R-:W4:Y:S01]  /*0e80*/  F2I.U32.TRUNC.NTZ R108, R5 ;  /* 0x00000005006c7305 */ /* 0x000f22000020f000 */
[----:B------:R-:W-:Y:S01]  /*0e90*/  MOV R112, UR4 ;  /* 0x0000000400707c02 */ /* 0x000fe20008000f00 */
[----:B---3--:R-:W-:-:S05]  /*0ea0*/  FMUL R4, R4, UR7 ;  /* 0x0000000704047c20 */ /* 0x008fca0008400000 */
[----:B------:R-:W-:Y:S01]  /*0eb0*/  BAR.SYNC.DEFER_BLOCKING 0x0 ;  /* 0x0000000000007b1d */ /* 0x000fe20000010000 */
[----:B------:R-:W-:-:S05]  /*0ec0*/  ISETP.GE.AND P0, PT, R9, 0x1, PT ;  /* 0x000000010900780c */ /* 0x000fca0003f06270 */
[----:B------:R-:W3:Y:S02]  /*0ed0*/  F2I.U32.TRUNC.NTZ R87, R4 ;  /* 0x0000000400577305 */ /* 0x000ee4000020f000 */
[----:B------:R-:W2:Y:S01]  /*0ee0*/  S2UR UR36, SR_CTAID.Z ;  /* 0x00000000002479c3 */ /* 0x000ea20000002700 */
[----:B----4-:R-:W-:-:S05]  /*0ef0*/  IADD3 R108, PT, PT, -R108, RZ, RZ ;  /* 0x000000ff6c6c7210 */ /* 0x010fca0007ffe1ff */
[----:B-1----:R-:W-:Y:S01]  /*0f00*/  IMAD R108, R3, R108, UR5 ;  /* 0x00000005036c7e24 */ /* 0x002fe2000f8e026c */
[----:B---3--:R-:W-:-:S05]  /*0f10*/  IADD3 R87, PT, PT, -R87, RZ, RZ ;  /* 0x000000ff57577210 */ /* 0x008fca0007ffe1ff */
[----:B--2---:R-:W-:Y:S01]  /*0f20*/  IMAD R87, R2, R87, UR4 ;  /* 0x0000000402577e24 */ /* 0x004fe2000f8e0257 */
[----:B------:R-:W-:Y:S06]  /*0f30*/  @!P0 BRA `(.L_x_15) ;  /* 0x0000000000b88947 */ /* 0x000fec0003800000 */
[----:B------:R-:W1:Y:S01]  /*0f40*/  LDC.64 R4, c[0x0][0xb18] ;  /* 0x0002c600ff047b82 */ /* 0x000e620000000a00 */
[----:B------:R-:W-:-:S07]  /*0f50*/  ISETP.NE.AND P0, PT, R9, 0x1, PT ;  /* 0x000000010900780c */ /* 0x000fce0003f05270 */
[----:B------:R-:W2:Y:S08]  /*0f60*/  LDC R10, c[0x0][0xb0c] ;  /* 0x0002c300ff0a7b82 */ /* 0x000eb00000000800 */
[----:B------:R-:W3:Y:S08]  /*0f70*/  LDC R11, c[0x0][0x370] ;  /* 0x0000dc00ff0b7b82 */ /* 0x000ef00000000800 */
[----:B------:R-:W4:Y:S01]  /*0f80*/  LDC R12, c[0x0][0x374] ;  /* 0x0000dd00ff0c7b82 */ /* 0x000f220000000800 */
[----:B-1----:R-:W-:-:S07]  /*0f90*/  ISETP.NE.AND P1, PT, R4, 0x1, PT ;  /* 0x000000010400780c */ /* 0x002fce0003f25270 */
[----:B------:R-:W3:Y:S01]  /*0fa0*/  LDC.64 R6, c[0x0][0xb10] ;  /* 0x0002c400ff067b82 */ /* 0x000ee20000000a00 */
[----:B--2---:R-:W-:-:S07]  /*0fb0*/  ISETP.NE.AND P2, PT, R10, 0x1, PT ;  /* 0x000000010a00780c */ /* 0x004fce0003f45270 */
[----:B------:R-:W1:Y:S08]  /*0fc0*/  LDC R8, c[0x0][0xb20] ;  /* 0x0002c800ff087b82 */ /* 0x000e700000000800 */
[----:B------:R-:W2:Y:S01]  /*0fd0*/  LDC.64 R2, c[0x0][0xb28] ;  /* 0x0002ca00ff027b82 */ /* 0x000ea20000000a00 */
[----:B----4-:R-:W-:-:S04]  /*0fe0*/  IMAD.HI.U32 R13, R12, R5, RZ ;  /* 0x000000050c0d7227 */ /* 0x010fc800078e00ff */
[----:B------:R-:W-:-:S04]  /*0ff0*/  IMAD.HI.U32 R5, R112, R5, RZ ;  /* 0x0000000570057227 */ /* 0x000fc800078e00ff */
[----:B---3--:R-:W-:-:S04]  /*1000*/  IMAD.HI.U32 R14, R11, R6, RZ ;  /* 0x000000060b0e7227 */ /* 0x008fc800078e00ff */
[C---:B------:R-:W-:Y:S01]  /*1010*/  IMAD.HI.U32 R16, R111.reuse, R6, RZ ;  /* 0x000000066f107227 */ /* 0x040fe200078e00ff */
[-C--:B------:R-:W-:Y:S02]  /*1020*/  @P2 SHF.R.U32.HI R11, RZ, R7.reuse, R14 ;  /* 0x00000007ff0b2219 */ /* 0x080fe4000001160e */
[-C--:B-1----:R-:W-:Y:S02]  /*1030*/  @P1 SHF.R.U32.HI R12, RZ, R8.reuse, R13 ;  /* 0x00000008ff0c1219 */ /* 0x082fe4000001160d */
[----:B------:R-:W-:Y:S02]  /*1040*/  SHF.R.U32.HI R5, RZ, R8, R5 ;  /* 0x00000008ff057219 */ /* 0x000fe40000011605 */
[----:B------:R-:W-:Y:S02]  /*1050*/  SHF.R.U32.HI R16, RZ, R7, R16 ;  /* 0x00000007ff107219 */ /* 0x000fe40000011610 */
[----:B------:R-:W-:Y:S01]  /*1060*/  SEL R5, R112, R5, !P1 ;  /* 0x0000000570057207 */ /* 0x000fe20004800000 */
[----:B--2---:R-:W-:Y:S01]  /*1070*/  IMAD.HI.U32 R14, R12, R2, RZ ;  /* 0x000000020c0e7227 */ /* 0x004fe200078e00ff */
[----:B------:R-:W-:-:S02]  /*1080*/  SEL R7, R111, R16, !P2 ;  /* 0x000000106f077207 */ /* 0x000fc40005000000 */
[----:B------:R-:W-:Y:S01]  /*1090*/  IADD3 R13, PT, PT, -R5, RZ, RZ ;  /* 0x000000ff050d7210 */ /* 0x000fe20007ffe1ff */
[----:B------:R-:W-:Y:S01]  /*10a0*/  IMAD.HI.U32 R6, R11, R2, RZ ;  /* 0x000000020b067227 */ /* 0x000fe200078e00ff */
[----:B------:R-:W-:-:S03]  /*10b0*/  @P0 SHF.R.U32.HI R12, RZ, R3, R14 ;  /* 0x00000003ff0c0219 */ /* 0x000fc6000001160e */
[----:B------:R-:W-:Y:S01]  /*10c0*/  IMAD R13, R4, R13, R112 ;  /* 0x0000000d040d7224 */ /* 0x000fe200078e0270 */
[----:B------:R-:W-:Y:S01]  /*10d0*/  @P0 SHF.R.U32.HI R11, RZ, R3, R6 ;  /* 0x00000003ff0b0219 */ /* 0x000fe20000011606 */
[----:B------:R-:W-:-:S04]  /*10e0*/  IMAD R12, R12, R9, RZ ;  /* 0x000000090c0c7224 */ /* 0x000fc800078e02ff */
[----:B------:R-:W-:Y:S01]  /*10f0*/  IMAD R6, R11, R9, RZ ;  /* 0x000000090b067224 */ /* 0x000fe200078e02ff */
[----:B------:R-:W-:-:S04]  /*1100*/  ISETP.GE.AND P1, PT, R5, R12, PT ;  /* 0x0000000c0500720c */ /* 0x000fc80003f26270 */
[----:B------:R-:W-:Y:S01]  /*1110*/  ISETP.GE.OR P1, PT, R7, R6, P1 ;  /* 0x000000060700720c */ /* 0x000fe20000f26670 */
[----:B------:R-:W-:-:S05]  /*1120*/  IMAD.HI.U32 R6, R5, R2, RZ ;  /* 0x0000000205067227 */ /* 0x000fca00078e00ff */
[----:B------:R-:W-:-:S04]  /*1130*/  SHF.R.U32.HI R6, RZ, R3, R6 ;  /* 0x00000003ff067219 */ /* 0x000fc80000011606 */
[----:B------:R-:W-:-:S03]  /*1140*/  SEL R6, R5, R6, !P0 ;  /* 0x0000000605067207 */ /* 0x000fc60004000000 */
[----:B------:R-:W-:Y:S01]  /*1150*/  @!P1 IMAD.HI.U32 R8, R7, R2, RZ ;  /* 0x0000000207089227 */ /* 0x000fe200078e00ff */
[----:B------:R-:W-:-:S04]  /*1160*/  IADD3 R2, PT, PT, -R6, RZ, RZ ;  /* 0x000000ff06027210 */ /* 0x000fc80007ffe1ff */
[----:B------:R-:W-:Y:S01]  /*1170*/  @!P1 SHF.R.U32.HI R8, RZ, R3, R8 ;  /* 0x00000003ff089219 */ /* 0x000fe20000011608 */
[----:B------:R-:W-:-:S03]  /*1180*/  IMAD R2, R9, R2, R5 ;  /* 0x0000000209027224 */ /* 0x000fc600078e0205 */
[----:B------:R-:W-:-:S05]  /*1190*/  @!P1 SEL R3, R7, R8, !P0 ;  /* 0x0000000807039207 */ /* 0x000fca0004000000 */
[--C-:B------:R-:W-:Y:S02]  /*11a0*/  @!P1 IMAD.IADD R6, R6, 0x1, -R3.reuse ;  /* 0x0000000106069824 */ /* 0x100fe400078e0a03 */
[----:B------:R-:W-:Y:S01]  /*11b0*/  @!P1 IMAD R3, R2, R11, R3 ;  /* 0x0000000b02039224 */ /* 0x000fe200078e0203 */
[----:B------:R-:W-:Y:S01]  /*11c0*/  IADD3 R2, PT, PT, -R7, RZ, RZ ;  /* 0x000000ff07027210 */ /* 0x000fe20007ffe1ff */
[----:B------:R-:W-:Y:S02]  /*11d0*/  @!P1 IMAD R5, R6, R9, R7 ;  /* 0x0000000906059224 */ /* 0x000fe400078e0207 */
[----:B------:R-:W-:Y:S02]  /*11e0*/  @!P1 IMAD.MOV.U32 R7, RZ, RZ, R3 ;  /* 0x000000ffff079224 */ /* 0x000fe400078e0003 */
[----:B------:R-:W-:Y:S02]  /*11f0*/  IMAD R2, R10, R2, R111 ;  /* 0x000000020a027224 */ /* 0x000fe400078e026f */
[----:B------:R-:W-:-:S02]  /*1200*/  IMAD R112, R5, R4, R13 ;  /* 0x0000000405707224 */ /* 0x000fc400078e020d */
[----:B------:R-:W-:Y:S02]  /*1210*/  IMAD R111, R7, R10, R2 ;  /* 0x0000000a076f7224 */ /* 0x000fe400078e0202 */
.L_x_15:
[----:B------:R-:W1:Y:S01]  /*1220*/  LDCU UR4, c[0x0][0xb30] ;  /* 0x00016600ff0477ac */ /* 0x000e620008000800 */
[----:B------:R-:W2:Y:S08]  /*1230*/  S2UR UR37, SR_CgaCtaId ;  /* 0x00000000002579c3 */ /* 0x000eb00000008800 */
[----:B------:R-:W3:Y:S01]  /*1240*/  LDC R66, c[0x0][0xb24] ;  /* 0x0002c900ff427b82 */ /* 0x000ee20000000800 */
[----:B-1----:R-:W-:-:S09]  /*1250*/  UISETP.NE.AND UP0, UPT, UR4, 0x1, UPT ;  /* 0x000000010400788c */ /* 0x002fd2000bf05270 */
[----:B--2---:R-:W-:Y:S05]  /*1260*/  BRA.U UP0, `(.L_x_16) ;  /* 0x0000000100407547 */ /* 0x004fea000b800000 */
[----:B------:R-:W1:Y:S08]  /*1270*/  LDC.64 R4, c[0x0][0xb10] ;  /* 0x0002c400ff047b82 */ /* 0x000e700000000a00 */
[----:B------:R-:W2:Y:S08]  /*1280*/  LDC.64 R2, c[0x0][0xb18] ;  /* 0x0002c600ff027b82 */ /* 0x000eb00000000a00 */
[----:B------:R-:W4:Y:S08]  /*1290*/  LDC R6, c[0x0][0xb20] ;  /* 0x0002c800ff067b82 */ /* 0x000f300000000800 */
[----:B------:R-:W3:Y:S01]  /*12a0*/  LDC R8, c[0x0][0xb0c] ;  /* 0x0002c300ff087b82 */ /* 0x000ee20000000800 */
[----:B-1----:R-:W-:-:S05]  /*12b0*/  IMAD.HI.U32 R4, R111, R4, RZ ;  /* 0x000000046f047227 */ /* 0x002fca00078e00ff */
[----:B------:R-:W-:Y:S01]  /*12c0*/  SHF.R.U32.HI R4, RZ, R5, R4 ;  /* 0x00000005ff047219 */ /* 0x000fe20000011604 */
[----:B--2---:R-:W-:Y:S01]  /*12d0*/  IMAD.HI.U32 R3, R112, R3, RZ ;  /* 0x0000000370037227 */ /* 0x004fe200078e00ff */
[----:B------:R-:W-:-:S04]  /*12e0*/  ISETP.NE.AND P0, PT, R2, 0x1, PT ;  /* 0x000000010200780c */ /* 0x000fc80003f05270 */
[----:B----4-:R-:W-:-:S04]  /*12f0*/  SHF.R.U32.HI R3, RZ, R6, R3 ;  /* 0x00000006ff037219 */ /* 0x010fc80000011603 */
[----:B------:R-:W-:Y:S02]  /*1300*/  SEL R3, R112, R3, !P0 ;  /* 0x0000000370037207 */ /* 0x000fe40004000000 */
[----:B---3--:R-:W-:-:S04]  /*1310*/  ISETP.NE.AND P1, PT, R8, 0x1, PT ;  /* 0x000000010800780c */ /* 0x008fc80003f25270 */
[----:B------:R-:W-:-:S05]  /*1320*/  SEL R4, R111, R4, !P1 ;  /* 0x000000046f047207 */ /* 0x000fca0004800000 */
[----:B------:R-:W-:Y:S02]  /*1330*/  IMAD.IADD R5, R3, 0x1, -R4 ;  /* 0x0000000103057824 */ /* 0x000fe400078e0a04 */
[----:B------:R-:W-:Y:S02]  /*1340*/  IMAD.IADD R3, R4, 0x1, -R3 ;  /* 0x0000000104037824 */ /* 0x000fe400078e0a03 */
[----:B------:R-:W-:Y:S02]  /*1350*/  IMAD R111, R5, R8, R111 ;  /* 0x00000008056f7224 */ /* 0x000fe400078e026f */
[----:B------:R-:W-:-:S07]  /*1360*/  IMAD R112, R3, R2, R112 ;  /* 0x0000000203707224 */ /* 0x000fce00078e0270 */
.L_x_16:
[----:B------:R-:W-:Y:S01]  /*1370*/  BAR.SYNC.DEFER_BLOCKING 0x0 ;  /* 0x0000000000007b1d */ /* 0x000fe20000010000 */
[----:B------:R-:W-:Y:S01]  /*1380*/  UISETP.NE.AND UP0, UPT, UR8, 0x2, UPT ;  /* 0x000000020800788c */ /* 0x000fe2000bf05270 */
[----:B------:R-:W-:Y:S02]  /*1390*/  ISETP.NE.OR P5, PT, R0, 0x2, !P5 ;  /* 0x000000020000780c */ /* 0x000fe40006fa5670 */
[----:B------:R-:W-:-:S06]  /*13a0*/  LOP3.LUT R2, R129, 0x1f, RZ, 0xc0, !PT ;  /* 0x0000001f81027812 */ /* 0x000fcc00078ec0ff */
[----:B------:R-:W-:Y:S05]  /*13b0*/  BRA.U UP0, `(.L_x_17) ;  /* 0x0000001100987547 */ /* 0x000fea000b800000 */
[----:B------:R-:W1:Y:S01]  /*13c0*/  LDCU UR13, c[0x0][0x38c] ;  /* 0x00007180ff0d77ac */ /* 0x000e620008000800 */
[----:B------:R-:W2:Y:S01]  /*13d0*/  LDC R9, c[0x0][0x370] ;  /* 0x0000dc00ff097b82 */ /* 0x000ea20000000800 */
[----:B------:R-:W-:Y:S01]  /*13e0*/  HFMA2 R14, -RZ, RZ, 0, 0 ;  /* 0x00000000ff0e7431 */ /* 0x000fe200000001ff */
[----:B------:R-:W-:Y:S01]  /*13f0*/  ISETP.EQ.OR P4, PT, R2, RZ, P5 ;  /* 0x000000ff0200720c */ /* 0x000fe20002f82670 */
[----:B------:R-:W-:Y:S01]  /*1400*/  IMAD.MOV.U32 R15, RZ, RZ, 0x1 ;  /* 0x00000001ff0f7424 */ /* 0x000fe200078e00ff */
[----:B------:R-:W-:Y:S01]  /*1410*/  CS2R R12, SRZ ;  /* 0x00000000000c7805 */ /* 0x000fe2000001ff00 */
[----:B------:R-:W-:Y:S01]  /*1420*/  IMAD.MOV.U32 R10, RZ, RZ, 0x1 ;  /* 0x00000001ff0a7424 */ /* 0x000fe200078e00ff */
[----:B------:R-:W4:Y:S02]  /*1430*/  LDCU.64 UR22, c[0x0][0x348] ;  /* 0x00006900ff1677ac */ /* 0x000f240008000a00 */
[----:B------:R-:W2:Y:S01]  /*1440*/  LDC R0, c[0x0][0x374] ;  /* 0x0000dd00ff007b82 */ /* 0x000ea20000000800 */
[----:B------:R-:W-:Y:S01]  /*1450*/  UMOV UR6, URZ ;  /* 0x000000ff00067c82 */ /* 0x000fe20008000000 */
[----:B-1----:R-:W-:-:S04]  /*1460*/  UIADD3 UR5, UPT, UPT, UR13, 0x3f, URZ ;  /* 0x0000003f0d057890 */ /* 0x002fc8000fffe0ff */
[----:B------:R-:W-:-:S04]  /*1470*/  USHF.R.S32.HI UR4, URZ, 0x1f, UR5 ;  /* 0x0000001fff047899 */ /* 0x000fc80008011405 */
[----:B------:R-:W-:-:S04]  /*1480*/  ULEA.HI UR4, UR4, UR5, URZ, 0x6 ;  /* 0x0000000504047291 */ /* 0x000fc8000f8f30ff */
[----:B------:R-:W-:Y:S02]  /*1490*/  USHF.R.S32.HI UR15, URZ, 0x6, UR4 ;  /* 0x00000006ff0f7899 */ /* 0x000fe40008011404 */
[----:B------:R-:W-:Y:S02]  /*14a0*/  UIADD3 UR4, UPT, UPT, UR13, -0x1, URZ ;  /* 0xffffffff0d047890 */ /* 0x000fe4000fffe0ff */
[----:B------:R-:W-:Y:S02]  /*14b0*/  UISETP.LT.U32.AND UP0, UPT, UR15, 0x6, UPT ;  /* 0x000000060f00788c */ /* 0x000fe4000bf01070 */
[----:B------:R-:W-:Y:S02]  /*14c0*/  UISETP.GE.U32.AND UP1, UPT, UR4, -0x7f, UPT ;  /* 0xffffff810400788c */ /* 0x000fe4000bf26070 */
[----:B------:R-:W-:Y:S02]  /*14d0*/  USEL UR14, UR15, 0x6, UP0 ;  /* 0x000000060f0e7887 */ /* 0x000fe40008000000 */
[----:B------:R-:W-:-:S02]  /*14e0*/  UIADD3 UR13, UPT, UPT, UR13, 0x7e, URZ ;  /* 0x0000007e0d0d7890 */ /* 0x000fc4000fffe0ff */
[----:B------:R-:W-:Y:S02]  /*14f0*/  UIADD3 UR5, UPT, UPT, UR14, -0x1, URZ ;  /* 0xffffffff0e057890 */ /* 0x000fe4000fffe0ff */
[----:B------:R-:W-:-:S03]  /*1500*/  UIADD3 UR7, UPT, UPT, UR15, -UR14, URZ ;  /* 0x8000000e0f077290 */ /* 0x000fc6000fffe0ff */
[----:B------:R-:W-:-:S04]  /*1510*/  @UP1 UIADD3 UR5, UPT, UPT, UR14, URZ, URZ ;  /* 0x000000ff0e051290 */ /* 0x000fc8000fffe0ff */
[----:B----4-:R-:W-:-:S12]  /*1520*/  UIADD3 UR5, UPT, UPT, UR5, 0x1, URZ ;  /* 0x0000000105057890 */ /* 0x010fd8000fffe0ff */
.L_x_35:
[----:B------:R-:W-:Y:S01]  /*1530*/  UISETP.NE.AND UP0, UPT, UR37, URZ, UPT ;  /* 0x000000ff2500728c */ /* 0x000fe2000bf05270 */
[----:B------:R-:W1:Y:S08]  /*1540*/  S2UR UR37, SR_CgaCtaId ;  /* 0x00000000002579c3 */ /* 0x000e700000008800 */
[----:B------:R-:W-:Y:S05]  /*1550*/  BRA.U UP0, `(.L_x_18) ;  /* 0x0000000100347547 */ /* 0x000fea000b800000 */
[----:B------:R-:W4:Y:S01]  /*1560*/  S2R R2, SR_CgaCtaId ;  /* 0x0000000000027919 */ /* 0x000f220000008800 */
[----:B------:R-:W-:-:S04]  /*1570*/  MOV R3, 0x400 ;  /* 0x0000040000037802 */ /* 0x000fc80000000f00 */
[----:B----4-:R-:W-:Y:S02]  /*1580*/  LEA R3, R2, R3, 0x18 ;  /* 0x0000000302037211 */ /* 0x010fe400078ec0ff */
[----:B------:R-:W-:-:S03]  /*1590*/  SHF.L.U32 R2, R10, 0x1f, RZ ;  /* 0x0000001f0a027819 */ /* 0x000fc600000006ff */
[----:B------:R-:W-:-:S04]  /*15a0*/  IMAD R3, R12, 0x8, R3 ;  /* 0x000000080c037824 */ /* 0x000fc800078e0203 */
[----:B------:R-:W4:Y:S02]  /*15b0*/  SYNCS.PHASECHK.TRANS64.TRYWAIT P0, [R3+URZ+0x120], R2 ;  /* 0x00012002030075a7 */ /* 0x000f2400080011ff */
[----:B----4-:R-:W-:Y:S05]  /*15c0*/  @!P0 BRA `(.L_x_19) ;  /* 0x0000008800288947 */ /* 0x010fea0003800000 */
.L_x_117:
[----:B------:R-:W-:Y:S01]  /*15d0*/  VIADD R12, R12, 0x1 ;  /* 0x000000010c0c7836 */ /* 0x000fe20000000000 */
[----:B------:R4:W-:Y:S04]  /*15e0*/  SYNCS.ARRIVE.TRANS64.A1T0 RZ, [R3+URZ+0x110], RZ ;  /* 0x000110ff03ff79a7 */ /* 0x0009e800081000ff */
[----:B------:R-:W-:-:S04]  /*15f0*/  ISETP.NE.AND P0, PT, R12, 0x2, PT ;  /* 0x000000020c00780c */ /* 0x000fc80003f05270 */
[----:B------:R-:W-:Y:S02]  /*1600*/  SEL R12, R12, RZ, P0 ;  /* 0x000000ff0c0c7207 */ /* 0x000fe40000000000 */
[----:B----4-:R-:W-:-:S04]  /*1610*/  SEL R3, RZ, 0x1, P0 ;  /* 0x00000001ff037807 */ /* 0x010fc80000000000 */
[----:B------:R-:W-:-:S07]  /*1620*/  LOP3.LUT R10, R10, R3, RZ, 0x3c, !PT ;  /* 0x000000030a0a7212 */ /* 0x000fce00078e3cff */
.L_x_18:
[----:B------:R-:W-:Y:S01]  /*1630*/  UMOV UR4, 0x400 ;  /* 0x0000040000047882 */ /* 0x000fe20000000000 */
[----:B------:R-:W-:Y:S01]  /*1640*/  SHF.L.U32 R2, R15, 0x1f, RZ ;  /* 0x0000001f0f027819 */ /* 0x000fe200000006ff */
[----:B-1----:R-:W-:Y:S01]  /*1650*/  ULEA UR4, UR37, UR4, 0x18 ;  /* 0x0000000425047291 */ /* 0x002fe2000f8ec0ff */
[----:B------:R-:W-:Y:S01]  /*1660*/  R2UR UR35, R111 ;  /* 0x000000006f2372ca */ /* 0x000fe200000e0000 */
[----:B------:R-:W-:Y:S01]  /*1670*/  UISETP.GE.U32.AND UP0, UPT, UR13, 0x7f, UPT ;  /* 0x0000007f0d00788c */ /* 0x000fe2000bf06070 */
[----:B------:R-:W-:Y:S01]  /*1680*/  R2UR UR11, R112 ;  /* 0x00000000700b72ca */ /* 0x000fe200000e0000 */
[----:B------:R-:W-:Y:S01]  /*1690*/  ULEA UR8, UR6, UR4, 0x3 ;  /* 0x0000000406087291 */ /* 0x000fe2000f8e18ff */
[----:B------:R-:W-:-:S08]  /*16a0*/  UMOV UR24, URZ ;  /* 0x000000ff00187c82 */ /* 0x000fd00008000000 */
[----:B------:R1:W4:Y:S01]  /*16b0*/  SYNCS.PHASECHK.TRANS64.TRYWAIT P0, [UR8+0x30], R2 ;  /* 0x00003002ff0075a7 */ /* 0x0003220008001108 */
[----:B------:R-:W-:Y:S02]  /*16c0*/  USHF.L.U32 UR35, UR35, 0x7, URZ ;  /* 0x0000000723237899 */ /* 0x000fe400080006ff */
[----:B------:R-:W-:Y:S01]  /*16d0*/  USHF.L.U32 UR11, UR11, 0x7, URZ ;  /* 0x000000070b0b7899 */ /* 0x000fe200080006ff */
[----:B------:R-:W-:Y:S11]  /*16e0*/  BRA.U !UP0, `(.L_x_20) ;  /* 0x0000000108a47547 */ /* 0x000ff6000b800000 */
[----:B------:R-:W-:Y:S01]  /*16f0*/  UMOV UR16, URZ ;  /* 0x000000ff00107c82 */ /* 0x000fe20008000000 */
[----:B------:R-:W-:-:S05]  /*1700*/  UMOV UR17, UR6 ;  /* 0x0000000600117c82 */ /* 0x000fca0008000000 */
.L_x_25:
[----:B-1----:R-:W-:Y:S01]  /*1710*/  ULEA UR33, UR17, UR4, 0x3 ;  /* 0x0000000411217291 */ /* 0x002fe2000f8e18ff */
[----:B----4-:R-:W-:Y:S01]  /*1720*/  @!P5 MOV R3, 0x8000 ;  /* 0x000080000003d802 */ /* 0x010fe20000000f00 */
[----:B----4-:R-:W-:Y:S10]  /*1730*/  @P0 BRA `(.L_x_21) ;  /* 0x00000000000c0947 */ /* 0x010ff40003800000 */
[----:B------:R-:W-:-:S04]  /*1740*/  SHF.L.U32 R5, R15, 0x1f, RZ ;  /* 0x0000001f0f057819 */ /* 0x000fc800000006ff */
[----:B------:R-:W4:Y:S02]  /*1750*/  SYNCS.PHASECHK.TRANS64.TRYWAIT P0, [UR33+0x30], R5 ;  /* 0x00003005ff0075a7 */ /* 0x000f240008001121 */
[----:B----4-:R-:W-:Y:S05]  /*1760*/  @!P0 BRA `(.L_x_22) ;  /* 0x0000008400d48947 */ /* 0x010fea0003800000 */
.L_x_21:
[----:B------:R4:W-:Y:S01]  /*1770*/  @!P5 SYNCS.ARRIVE.TRANS64 RZ, [UR33], R3 ;  /* 0x00000003ffffd9a7 */ /* 0x0009e20008000021 */
[----:B------:R-:W-:Y:S04]  /*1780*/  BSSY.RECONVERGENT B0, `(.L_x_23) ;  /* 0x0000003000007945 */ /* 0x000fe80003800200 */
[----:B------:R-:W-:Y:S05]  /*1790*/  @P4 BRA `(.L_x_24) ;  /* 0x0000000000044947 */ /* 0x000fea0003800000 */
[----:B------:R-:W-:Y:S05]  /*17a0*/  BPT.TRAP 0x1 ;  /* 0x000000040000795c */ /* 0x000fea0000300000 */
.L_x_24:
[----:B------:R-:W-:Y:S05]  /*17b0*/  BSYNC.RECONVERGENT B0 ;  /* 0x0000000000007941 */ /* 0x000fea0003800200 */
.L_x_23:
[----:B------:R-:W-:Y:S02]  /*17c0*/  UIADD3 UR6, UPT, UPT, UR17, 0x1, URZ ;  /* 0x0000000111067890 */ /* 0x000fe4000fffe0ff */
[----:B------:R-:W-:Y:S02]  /*17d0*/  UIADD3 UR26, UP1, UPT, UR22, 0x80, URZ ;  /* 0x00000080161a7890 */ /* 0x000fe4000ff3e0ff */
[----:B------:R-:W-:Y:S02]  /*17e0*/  UISETP.NE.AND UP0, UPT, UR6, 0x6, UPT ;  /* 0x000000060600788c */ /* 0x000fe4000bf05270 */
[----:B------:R-:W-:Y:S02]  /*17f0*/  USHF.L.U32 UR34, UR16, 0x6, URZ ;  /* 0x0000000610227899 */ /* 0x000fe400080006ff */
[----:B------:R-:W-:Y:S02]  /*1800*/  USEL UR9, URZ, 0x1, UP0 ;  /* 0x00000001ff097887 */ /* 0x000fe40008000000 */
[----:B------:R-:W-:-:S02]  /*1810*/  USEL UR6, UR6, URZ, UP0 ;  /* 0x000000ff06067287 */ /* 0x000fc40008000000 */
[----:B------:R-:W-:Y:S02]  /*1820*/  UIADD3 UR20, UP0, UPT, UR22, 0x180, URZ ;  /* 0x0000018016147890 */ /* 0x000fe4000ff1e0ff */
[----:B------:R-:W-:Y:S01]  /*1830*/  ULEA UR8, UR6, UR4, 0x3 ;  /* 0x0000000406087291 */ /* 0x000fe2000f8e18ff */
[----:B------:R-:W-:Y:S01]  /*1840*/  LOP3.LUT R15, R15, UR9, RZ, 0x3c, !PT ;  /* 0x000000090f0f7c12 */ /* 0x000fe2000f8e3cff */
[----:B------:R-:W-:Y:S02]  /*1850*/  UIADD3.X UR27, UPT, UPT, URZ, UR23, URZ, UP1, !UPT ;  /* 0x00000017ff1b7290 */ /* 0x000fe40008ffe4ff */
[----:B------:R-:W-:Y:S01]  /*1860*/  UIADD3.X UR21, UPT, UPT, URZ, UR23, URZ, UP0, !UPT ;  /* 0x00000017ff157290 */ /* 0x000fe200087fe4ff */
[----:B-1----:R-:W-:Y:S01]  /*1870*/  SHF.L.U32 R2, R15, 0x1f, RZ ;  /* 0x0000001f0f027819 */ /* 0x002fe200000006ff */
[----:B------:R-:W-:Y:S01]  /*1880*/  UMOV UR18, 0x0 ;  /* 0x0000000000127882 */ /* 0x000fe20000000000 */
[----:B------:R-:W-:Y:S01]  /*1890*/  UMOV UR19, 0x10000000 ;  /* 0x1000000000137882 */ /* 0x000fe20000000000 */
[----:B------:R-:W-:Y:S01]  /*18a0*/  UMOV UR12, UR36 ;  /* 0x00000024000c7c82 */ /* 0x000fe20008000000 */
[----:B------:R1:W1:Y:S01]  /*18b0*/  SYNCS.PHASECHK.TRANS64.TRYWAIT P0, [UR8+0x30], R2 ;  /* 0x00003002ff0075a7 */ /* 0x0002620008001108 */
[----:B------:R-:W-:Y:S01]  /*18c0*/  ULEA UR8, UR17, UR4, 0xe ;  /* 0x0000000411087291 */ /* 0x000fe2000f8e70ff */
[----:B------:R-:W-:Y:S01]  /*18d0*/  UMOV UR9, UR33 ;  /* 0x0000002100097c82 */ /* 0x000fe20008000000 */
[----:B------:R-:W-:-:S02]  /*18e0*/  UMOV UR10, UR34 ;  /* 0x00000022000a7c82 */ /* 0x000fc40008000000 */
[----:B------:R-:W-:Y:S02]  /*18f0*/  UIADD3 UR32, UPT, UPT, UR8, 0x8400, URZ ;  /* 0x0000840008207890 */ /* 0x000fe4000fffe0ff */
[----:B------:R-:W-:Y:S02]  /*1900*/  UIADD3 UR8, UPT, UPT, UR8, 0x20400, URZ ;  /* 0x0002040008087890 */ /* 0x000fe4000fffe0ff */
[----:B------:R-:W-:Y:S01]  /*1910*/  UIADD3 UR16, UPT, UPT, UR16, 0x1, URZ ;  /* 0x0000000110107890 */ /* 0x000fe2000fffe0ff */
[----:B------:R-:W-:Y:S01]  /*1920*/  UMOV UR24, UR5 ;  /* 0x0000000500187c82 */ /* 0x000fe20008000000 */
[----:B------:R-:W-:Y:S02]  /*1930*/  UMOV UR17, UR6 ;  /* 0x0000000600117c82 */ /* 0x000fe40008000000 */
[----:B------:R-:W-:Y:S01]  /*1940*/  UISETP.NE.AND UP0, UPT, UR16, UR5, UPT ;  /* 0x000000051000728c */ /* 0x000fe2000bf05270 */
[----:B------:R1:W-:Y:S02]  /*1950*/  UTMALDG.3D [UR32], [UR26], desc[UR18] ;  /* 0x000012201a0075b4 */ /* 0x0003e40008011000 */
[----:B------:R1:W-:Y:S06]  /*1960*/  UTMALDG.3D [UR8], [UR20], desc[UR18] ;  /* 0x00001208140075b4 */ /* 0x0003ec0008011000 */
[----:B------:R-:W-:Y:S05]  /*1970*/  BRA.U UP0, `(.L_x_25) ;  /* 0xfffffffd00647547 */ /* 0x000fea000b83ffff */
.L_x_20:
[----:B-1--4-:R-:W-:Y:S01]  /*1980*/  PLOP3.LUT P0, PT, PT, PT, UP3, 0x80, 0x8 ;  /* 0x000000000008781c */ /* 0x012fe20003f0f038 */
[----:B------:R-:W-:Y:S01]  /*1990*/  ULEA UR8, UR6, UR4, 0x3 ;  /* 0x0000000406087291 */ /* 0x000fe2000f8e18ff */
[----:B------:R-:W-:Y:S01]  /*19a0*/  SHF.L.U32 R2, R15, 0x1f, RZ ;  /* 0x0000001f0f027819 */ /* 0x000fe200000006ff */
[----:B------:R-:W-:-:S10]  /*19b0*/  UISETP.GT.AND UP0, UPT, UR15, UR14, UPT ;  /* 0x0000000e0f00728c */ /* 0x000fd4000bf04270 */
[----:B------:R-:W-:Y:S01]  /*19c0*/  @!P0 SYNCS.ARRIVE.TRANS64.A1T0 RZ, [UR4+0xa8], RZ ;  /* 0x0000a8ffffff89a7 */ /* 0x000fe20008100004 */
[----:B------:R1:W4:Y:S01]  /*19d0*/  SYNCS.PHASECHK.TRANS64.TRYWAIT P0, [UR8+0x30], R2 ;  /* 0x00003002ff0075a7 */ /* 0x0003220008001108 */
[----:B------:R-:W-:Y:S05]  /*19e0*/  BRA.U !UP0, `(.L_x_26) ;  /* 0x0000000108a87547 */ /* 0x000fea000b800000 */
[----:B------:R-:W-:Y:S01]  /*19f0*/  UIADD3 UR21, UPT, UPT, UR7, UR24, URZ ;  /* 0x0000001807157290 */ /* 0x000fe2000fffe0ff */
[----:B------:R-:W-:-:S11]  /*1a00*/  UMOV UR25, UR6 ;  /* 0x0000000600197c82 */ /* 0x000fd60008000000 */
.L_x_31:
[----:B-1----:R-:W-:Y:S01]  /*1a10*/  ULEA UR17, UR25, UR4, 0x3 ;  /* 0x0000000419117291 */ /* 0x002fe2000f8e18ff */
[----:B----4-:R-:W-:Y:S01]  /*1a20*/  @!P5 MOV R3, 0x8000 ;  /* 0x000080000003d802 */ /* 0x010fe20000000f00 */
[----:B----4-:R-:W-:Y:S10]  /*1a30*/  @P0 BRA `(.L_x_27) ;  /* 0x00000000000c0947 */ /* 0x010ff40003800000 */
[----:B------:R-:W-:-:S04]  /*1a40*/  SHF.L.U32 R5, R15, 0x1f, RZ ;  /* 0x0000001f0f057819 */ /* 0x000fc800000006ff */
[----:B------:R-:W4:Y:S02]  /*1a50*/  SYNCS.PHASECHK.TRANS64.TRYWAIT P0, [UR17+0x30], R5 ;  /* 0x00003005ff0075a7 */ /* 0x000f240008001111 */
[----:B----4-:R-:W-:Y:S05]  /*1a60*/  @!P0 BRA `(.L_x_28) ;  /* 0x00000084002c8947 */ /* 0x010fea0003800000 */
.L_x_27:
[----:B------:R4:W-:Y:S01]  /*1a70*/  @!P5 SYNCS.ARRIVE.TRANS64 RZ, [UR17], R3 ;  /* 0x00000003ffffd9a7 */ /* 0x0009e20008000011 */
[----:B------:R-:W-:Y:S04]  /*1a80*/  BSSY.RECONVERGENT B0, `(.L_x_29) ;  /* 0x0000003000007945 */ /* 0x000fe80003800200 */
[----:B------:R-:W-:Y:S05]  /*1a90*/  @P4 BRA `(.L_x_30) ;  /* 0x0000000000044947 */ /* 0x000fea0003800000 */
[----:B------:R-:W-:Y:S05]  /*1aa0*/  BPT.TRAP 0x1 ;  /* 0x000000040000795c */ /* 0x000fea0000300000 */
.L_x_30:
[----:B------:R-:W-:Y:S05]  /*1ab0*/  BSYNC.RECONVERGENT B0 ;  /* 0x0000000000007941 */ /* 0x000fea0003800200 */
.L_x_29:
        /* <DEDUP_REMOVED lines=20> */
[----:B------:R-:W-:Y:S01]  /*1c00*/  UIADD3 UR8, UPT, UPT, UR8, 0x20400, URZ ;  /* 0x0002040008087890 */ /* 0x000fe2000fffe0ff */
[----:B------:R-:W-:Y:S01]  /*1c10*/  UMOV UR9, UR17 ;  /* 0x0000001100097c82 */ /* 0x000fe20008000000 */
[----:B------:R-:W-:Y:S01]  /*1c20*/  UMOV UR10, UR18 ;  /* 0x00000012000a7c82 */ /* 0x000fe20008000000 */
[----:B------:R-:W-:Y:S01]  /*1c30*/  UIADD3 UR24, UPT, UPT, UR24, 0x1, URZ ;  /* 0x0000000118187890 */ /* 0x000fe2000fffe0ff */
[----:B------:R-:W-:-:S03]  /*1c40*/  UMOV UR25, UR6 ;  /* 0x0000000600197c82 */ /* 0x000fc60008000000 */
[----:B------:R1:W-:Y:S01]  /*1c50*/  UTMALDG.3D [UR16], [UR30], desc[UR26] ;  /* 0x00001a101e0075b4 */ /* 0x0003e20008011000 */
[----:B------:R-:W-:Y:S01]  /*1c60*/  UISETP.NE.AND UP0, UPT, UR24, UR21, UPT ;  /* 0x000000151800728c */ /* 0x000fe2000bf05270 */
[----:B------:R1:W-:Y:S08]  /*1c70*/  UTMALDG.3D [UR8], [UR28], desc[UR26] ;  /* 0x00001a081c0075b4 */ /* 0x0003f00008011000 */
[----:B------:R-:W-:Y:S05]  /*1c80*/  BRA.U UP0, `(.L_x_31) ;  /* 0xfffffffd00607547 */ /* 0x000fea000b83ffff */
.L_x_26:
[C---:B-1----:R-:W-:Y:S01]  /*1c90*/  LEA R2, R14.reuse, UR4, 0x3 ;  /* 0x000000040e027c11 */ /* 0x042fe2000f8e18ff */
[----:B------:R-:W-:Y:S01]  /*1ca0*/  NOP ;  /* 0x0000000000007918 */ /* 0x000fe20000000000 */
[----:B----4-:R-:W-:Y:S02]  /*1cb0*/  SHF.L.U32 R3, R13, 0x1f, RZ ;  /* 0x0000001f0d037819 */ /* 0x010fe400000006ff */
[----:B------:R-:W-:Y:S02]  /*1cc0*/  LEA R4, R14, UR4, 0x4 ;  /* 0x000000040e047c11 */ /* 0x000fe4000f8e20ff */
[----:B------:R-:W1:Y:S02]  /*1cd0*/  SYNCS.PHASECHK.TRANS64.TRYWAIT P0, [R2+URZ+0xb0], R3 ;  /* 0x0000b003020075a7 */ /* 0x000e6400080011ff */
[----:B-1----:R-:W-:Y:S05]  /*1ce0*/  @!P0 BRA `(.L_x_32) ;  /* 0x0000008000a48947 */ /* 0x002fea0003800000 */
.L_x_120:
[----:B------:R-:W4:Y:S01]  /*1cf0*/  LDS.128 R4, [R4+0x140] ;  /* 0x0001400004047984 */ /* 0x000f220000000c00 */
[----:B---3--:R-:W-:Y:S01]  /*1d00*/  ISETP.GE.AND P0, PT, R66, 0x1, PT ;  /* 0x000000014200780c */ /* 0x008fe20003f06270 */
[----:B-1----:R-:W-:Y:S01]  /*1d10*/  VIADD R2, R2, 0xc0 ;  /* 0x000000c002027836 */ /* 0x002fe20000000000 */
[----:B------:R-:W-:Y:S01]  /*1d20*/  @!PT LDS RZ, [RZ] ;  /* 0x00000000fffff984 */ /* 0x000fe20000000800 */
[----:B------:R-:W-:Y:S01]  /*1d30*/  @!PT LDS RZ, [RZ] ;  /* 0x00000000fffff984 */ /* 0x000fe20000000800 */
[----:B------:R-:W-:Y:S01]  /*1d40*/  @!PT LDS RZ, [RZ] ;  /* 0x00000000fffff984 */ /* 0x000fe20000000800 */
[----:B------:R-:W-:Y:S01]  /*1d50*/  @!PT LDS RZ, [RZ] ;  /* 0x00000000fffff984 */ /* 0x000fe20000000800 */
[----:B------:R1:W-:Y:S06]  /*1d60*/  MEMBAR.ALL.CTA ;  /* 0x0000000000007992 */ /* 0x0003ec0000008000 */
[----:B-1----:R-:W1:Y:S01]  /*1d70*/  FENCE.VIEW.ASYNC.S ;  /* 0x00000000000073c6 */ /* 0x002e620000000000 */
[----:B------:R-:W-:-:S04]  /*1d80*/  PRMT R2, RZ, 0x654, R2 ;  /* 0x00000654ff027816 */ /* 0x000fc80000000002 */
[----:B-1----:R1:W-:Y:S01]  /*1d90*/  SYNCS.ARRIVE.TRANS64.RED.A1T0 RZ, [R2+URZ], RZ ;  /* 0x000000ff02ff79a7 */ /* 0x0023e200081004ff */
[----:B----4-:R-:W-:-:S13]  /*1da0*/  LOP3.LUT P2, RZ, R6, 0x1, RZ, 0xc0, !PT ;  /* 0x0000000106ff7812 */ /* 0x010fda000784c0ff */
[----:B------:R-:W-:Y:S01]  /*1db0*/  @P2 SHF.R.U32.HI R3, RZ, 0x10, R5 ;  /* 0x00000010ff032819 */ /* 0x000fe20000011605 */
[----:B------:R-:W-:Y:S01]  /*1dc0*/  VOTEU.ANY UP0, P2 ;  /* 0x0000000000ff7886 */ /* 0x000fe20001000100 */
[----:B------:R-:W-:Y:S02]  /*1dd0*/  @P2 MOV R11, R4 ;  /* 0x00000004000b2202 */ /* 0x000fe40000000f00 */
[----:B------:R-:W-:Y:S02]  /*1de0*/  @P2 R2UR.BROADCAST UR8, R3 ;  /* 0x00000000030822ca */ /* 0x000fe400008e0000 */
[----:B------:R-:W-:-:S11]  /*1df0*/  @P2 LOP3.LUT R8, R5, 0xffff, RZ, 0xc0, !PT ;  /* 0x0000ffff05082812 */ /* 0x000fd600078ec0ff */
[----:B------:R-:W-:Y:S01]  /*1e00*/  @UP0 UMOV UR36, UR8 ;  /* 0x0000000800240c82 */ /* 0x000fe20008000000 */
[----:B-1----:R-:W-:Y:S05]  /*1e10*/  @!P0 BRA `(.L_x_33) ;  /* 0x0000000000b88947 */ /* 0x002fea0003800000 */
[----:B------:R-:W2:Y:S01]  /*1e20*/  LDC.64 R4, c[0x0][0xb18] ;  /* 0x0002c600ff047b82 */ /* 0x000ea20000000a00 */
[----:B------:R-:W-:-:S07]  /*1e30*/  ISETP.NE.AND P3, PT, R66, 0x1, PT ;  /* 0x000000014200780c */ /* 0x000fce0003f65270 */
[----:B------:R-:W1:Y:S08]  /*1e40*/  LDC.64 R6, c[0x0][0xb10] ;  /* 0x0002c400ff067b82 */ /* 0x000e700000000a00 */
[----:B------:R-:W3:Y:S08]  /*1e50*/  LDC R16, c[0x0][0xb20] ;  /* 0x0002c800ff107b82 */ /* 0x000ef00000000800 */
[----:B------:R-:W4:Y:S01]  /*1e60*/  LDC R18, c[0x0][0xb0c] ;  /* 0x0002c300ff127b82 */ /* 0x000f220000000800 */
[----:B--2---:R-:W-:Y:S01]  /*1e70*/  IMAD.HI.U32 R17, R0, R5, RZ ;  /* 0x0000000500117227 */ /* 0x004fe200078e00ff */
[----:B------:R-:W-:-:S03]  /*1e80*/  ISETP.NE.AND P0, PT, R4, 0x1, PT ;  /* 0x000000010400780c */ /* 0x000fc60003f05270 */
[----:B------:R-:W-:-:S03]  /*1e90*/  IMAD.HI.U32 R5, R8, R5, RZ ;  /* 0x0000000508057227 */ /* 0x000fc600078e00ff */
[----:B------:R-:W2:Y:S01]  /*1ea0*/  LDC.64 R2, c[0x0][0xb28] ;  /* 0x0002ca00ff027b82 */ /* 0x000ea20000000a00 */
[----:B-1----:R-:W-:-:S04]  /*1eb0*/  IMAD.HI.U32 R20, R9, R6, RZ ;  /* 0x0000000609147227 */ /* 0x002fc800078e00ff */
[----:B------:R-:W-:Y:S01]  /*1ec0*/  IMAD.HI.U32 R22, R11, R6, RZ ;  /* 0x000000060b167227 */ /* 0x000fe200078e00ff */
[----:B------:R-:W-:Y:S02]  /*1ed0*/  SHF.R.U32.HI R20, RZ, R7, R20 ;  /* 0x00000007ff147219 */ /* 0x000fe40000011614 */
[-C--:B---3--:R-:W-:Y:S02]  /*1ee0*/  SHF.R.U32.HI R17, RZ, R16.reuse, R17 ;  /* 0x00000010ff117219 */ /* 0x088fe40000011611 */
[----:B------:R-:W-:Y:S02]  /*1ef0*/  SHF.R.U32.HI R5, RZ, R16, R5 ;  /* 0x00000010ff057219 */ /* 0x000fe40000011605 */
[----:B------:R-:W-:Y:S02]  /*1f00*/  SEL R17, R0, R17, !P0 ;  /* 0x0000001100117207 */ /* 0x000fe40004000000 */
[----:B------:R-:W-:Y:S02]  /*1f10*/  SHF.R.U32.HI R22, RZ, R7, R22 ;  /* 0x00000007ff167219 */ /* 0x000fe40000011616 */
[----:B----4-:R-:W-:-:S02]  /*1f20*/  ISETP.NE.AND P1, PT, R18, 0x1, PT ;  /* 0x000000011200780c */ /* 0x010fc40003f25270 */
[----:B------:R-:W-:Y:S02]  /*1f30*/  SEL R5, R8, R5, !P0 ;  /* 0x0000000508057207 */ /* 0x000fe40004000000 */
[----:B------:R-:W-:Y:S02]  /*1f40*/  SEL R19, R9, R20, !P1 ;  /* 0x0000001409137207 */ /* 0x000fe40004800000 */
[----:B------:R-:W-:Y:S01]  /*1f50*/  SEL R7, R11, R22, !P1 ;  /* 0x000000160b077207 */ /* 0x000fe20004800000 */
[----:B--2---:R-:W-:-:S04]  /*1f60*/  IMAD.HI.U32 R20, R17, R2, RZ ;  /* 0x0000000211147227 */ /* 0x004fc800078e00ff */
[----:B------:R-:W-:Y:S01]  /*1f70*/  IMAD.HI.U32 R6, R19, R2, RZ ;  /* 0x0000000213067227 */ /* 0x000fe200078e00ff */
[----:B------:R-:W-:-:S04]  /*1f80*/  @P3 SHF.R.U32.HI R17, RZ, R3, R20 ;  /* 0x00000003ff113219 */ /* 0x000fc80000011614 */
[----:B------:R-:W-:Y:S01]  /*1f90*/  @P3 SHF.R.U32.HI R19, RZ, R3, R6 ;  /* 0x00000003ff133219 */ /* 0x000fe20000011606 */
[----:B------:R-:W-:-:S04]  /*1fa0*/  IMAD R17, R66, R17, RZ ;  /* 0x0000001142117224 */ /* 0x000fc800078e02ff */
[----:B------:R-:W-:Y:S01]  /*1fb0*/  IMAD R6, R66, R19, RZ ;  /* 0x0000001342067224 */ /* 0x000fe200078e02ff */
[C---:B------:R-:W-:Y:S02]  /*1fc0*/  ISETP.GE.AND P0, PT, R5.reuse, R17, PT ;  /* 0x000000110500720c */ /* 0x040fe40003f06270 */
[----:B------:R-:W-:Y:S02]  /*1fd0*/  IADD3 R17, PT, PT, -R5, RZ, RZ ;  /* 0x000000ff05117210 */ /* 0x000fe40007ffe1ff */
[----:B------:R-:W-:Y:S01]  /*1fe0*/  ISETP.GE.OR P0, PT, R7, R6, P0 ;  /* 0x000000060700720c */ /* 0x000fe20000706670 */
[----:B------:R-:W-:-:S04]  /*1ff0*/  IMAD.HI.U32 R6, R5, R2, RZ ;  /* 0x0000000205067227 */ /* 0x000fc800078e00ff */
[----:B------:R-:W-:Y:S01]  /*2000*/  IMAD R8, R4, R17, R8 ;  /* 0x0000001104087224 */ /* 0x000fe200078e0208 */
[----:B------:R-:W-:-:S04]  /*2010*/  SHF.R.U32.HI R6, RZ, R3, R6 ;  /* 0x00000003ff067219 */ /* 0x000fc80000011606 */
[----:B------:R-:W-:-:S03]  /*2020*/  SEL R6, R5, R6, !P3 ;  /* 0x0000000605067207 */ /* 0x000fc60005800000 */
[----:B------:R-:W-:-:S04]  /*2030*/  @!P0 IMAD.HI.U32 R16, R7, R2, RZ ;  /* 0x0000000207108227 */ /* 0x000fc800078e00ff */
[----:B------:R-:W-:Y:S01]  /*2040*/  IMAD.MOV R2, RZ, RZ, -R6 ;  /* 0x000000ffff027224 */ /* 0x000fe200078e0a06 */
[----:B------:R-:W-:-:S03]  /*2050*/  @!P0 SHF.R.U32.HI R16, RZ, R3, R16 ;  /* 0x00000003ff108219 */ /* 0x000fc60000011610 */
[----:B------:R-:W-:Y:S01]  /*2060*/  IMAD R2, R66, R2, R5 ;  /* 0x0000000242027224 */ /* 0x000fe200078e0205 */
        /* <DEDUP_REMOVED lines=9> */
.L_x_33:
[----:B------:R-:W1:Y:S02]  /*2100*/  LDCU UR8, c[0x0][0xb30] ;  /* 0x00016600ff0877ac */ /* 0x000e640008000800 */
[----:B-1----:R-:W-:-:S09]  /*2110*/  UISETP.NE.AND UP0, UPT, UR8, 0x1, UPT ;  /* 0x000000010800788c */ /* 0x002fd2000bf05270 */
[----:B------:R-:W-:Y:S05]  /*2120*/  BRA.U UP0, `(.L_x_34) ;  /* 0x0000000100407547 */ /* 0x000fea000b800000 */
[----:B------:R-:W1:Y:S08]  /*2130*/  LDC.64 R4, c[0x0][0xb10] ;  /* 0x0002c400ff047b82 */ /* 0x000e700000000a00 */
[----:B------:R-:W3:Y:S08]  /*2140*/  LDC.64 R2, c[0x0][0xb18] ;  /* 0x0002c600ff027b82 */ /* 0x000ef00000000a00 */
[----:B------:R-:W4:Y:S08]  /*2150*/  LDC R6, c[0x0][0xb20] ;  /* 0x0002c800ff067b82 */ /* 0x000f300000000800 */
[----:B------:R-:W2:Y:S01]  /*2160*/  LDC R16, c[0x0][0xb0c] ;  /* 0x0002c300ff107b82 */ /* 0x000ea20000000800 */
[----:B-1----:R-:W-:-:S05]  /*2170*/  IMAD.HI.U32 R4, R11, R4, RZ ;  /* 0x000000040b047227 */ /* 0x002fca00078e00ff */
[----:B------:R-:W-:Y:S01]  /*2180*/  SHF.R.U32.HI R4, RZ, R5, R4 ;  /* 0x00000005ff047219 */ /* 0x000fe20000011604 */
[----:B---3--:R-:W-:Y:S01]  /*2190*/  IMAD.HI.U32 R3, R8, R3, RZ ;  /* 0x0000000308037227 */ /* 0x008fe200078e00ff */
[----:B------:R-:W-:-:S04]  /*21a0*/  ISETP.NE.AND P0, PT, R2, 0x1, PT ;  /* 0x000000010200780c */ /* 0x000fc80003f05270 */
[----:B----4-:R-:W-:-:S04]  /*21b0*/  SHF.R.U32.HI R3, RZ, R6, R3 ;  /* 0x00000006ff037219 */ /* 0x010fc80000011603 */
[----:B------:R-:W-:Y:S02]  /*21c0*/  SEL R3, R8, R3, !P0 ;  /* 0x0000000308037207 */ /* 0x000fe40004000000 */
[----:B--2---:R-:W-:-:S04]  /*21d0*/  ISETP.NE.AND P1, PT, R16, 0x1, PT ;  /* 0x000000011000780c */ /* 0x004fc80003f25270 */
[----:B------:R-:W-:-:S05]  /*21e0*/  SEL R4, R11, R4, !P1 ;  /* 0x000000040b047207 */ /* 0x000fca0004800000 */
[----:B------:R-:W-:Y:S02]  /*21f0*/  IMAD.IADD R5, R3, 0x1, -R4 ;  /* 0x0000000103057824 */ /* 0x000fe400078e0a04 */
[----:B------:R-:W-:Y:S02]  /*2200*/  IMAD.IADD R3, R4, 0x1, -R3 ;  /* 0x0000000104037824 */ /* 0x000fe400078e0a03 */
[----:B------:R-:W-:Y:S02]  /*2210*/  IMAD R11, R5, R16, R11 ;  /* 0x00000010050b7224 */ /* 0x000fe400078e020b */
[----:B------:R-:W-:-:S07]  /*2220*/  IMAD R8, R3, R2, R8 ;  /* 0x0000000203087224 */ /* 0x000fce00078e0208 */
.L_x_34:
[----:B------:R-:W-:Y:S01]  /*2230*/  VIADD R14, R14, 0x1 ;  /* 0x000000010e0e7836 */ /* 0x000fe20000000000 */
[----:B------:R-:W-:Y:S01]  /*2240*/  UPLOP3.LUT UP3, UPT, UPT, UPT, UPT, 0x80, 0x8 ;  /* 0x000000000008789c */ /* 0x000fe20003f6f070 */
[----:B------:R-:W-:Y:S02]  /*2250*/  IMAD.IADD R111, R11, 0x1, R108 ;  /* 0x000000010b6f7824 */ /* 0x000fe400078e026c */
[----:B------:R-:W-:Y:S01]  /*2260*/  IMAD.IADD R112, R8, 0x1, R87 ;  /* 0x0000000108707824 */ /* 0x000fe200078e0257 */
[----:B------:R-:W-:-:S04]  /*2270*/  ISETP.NE.AND P0, PT, R14, 0x2, PT ;  /* 0x000000020e00780c */ /* 0x000fc80003f05270 */
[----:B------:R-:W-:Y:S02]  /*2280*/  SEL R2, RZ, 0x1, P0 ;  /* 0x00000001ff027807 */ /* 0x000fe40000000000 */
[----:B------:R-:W-:Y:S02]  /*2290*/  SEL R14, R14, RZ, P0 ;  /* 0x000000ff0e0e7207 */ /* 0x000fe40000000000 */
[----:B------:R-:W-:Y:S01]  /*22a0*/  LOP3.LUT R13, R13, R2, RZ, 0x3c, !PT ;  /* 0x000000020d0d7212 */ /* 0x000fe200078e3cff */
[----:B------:R-:W-:Y:S06]  /*22b0*/  @P2 BRA `(.L_x_35) ;  /* 0xfffffff0009c2947 */ /* 0x000fec000383ffff */
[----:B------:R-:W-:Y:S01]  /*22c0*/  UIADD3 UR4, UPT, UPT, UR4, 0x30, URZ ;  /* 0x0000003004047890 */ /* 0x000fe2000fffe0ff */
[----:B------:R-:W-:-:S03]  /*22d0*/  SHF.L.U32 R3, R15, 0x1f, RZ ;  /* 0x0000001f0f037819 */ /* 0x000fc600000006ff */
[----:B------:R-:W-:-:S09]  /*22e0*/  ULEA UR5, UR6, UR4, 0x3 ;  /* 0x0000000406057291 */ /* 0x000fd2000f8e18ff */
[----:B------:R-:W1:Y:S02]  /*22f0*/  SYNCS.PHASECHK.TRANS64.TRYWAIT P0, [UR5], R3 ;  /* 0x00000003ff0075a7 */ /* 0x000e640008001105 */
[----:B-1----:R-:W-:Y:S05]  /*2300*/  @!P0 BRA `(.L_x_36) ;  /* 0x0000007c00308947 */ /* 0x002fea0003800000 */
.L_x_122:
[----:B------:R-:W-:-:S04]  /*2310*/  UIADD3 UR6, UPT, UPT, UR6, 0x1, URZ ;  /* 0x0000000106067890 */ /* 0x000fc8000fffe0ff */
[----:B------:R-:W-:-:S04]  /*2320*/  UISETP.NE.AND UP0, UPT, UR6, 0x6, UPT ;  /* 0x000000060600788c */ /* 0x000fc8000bf05270 */
[----:B------:R-:W-:Y:S02]  /*2330*/  USEL UR7, URZ, 0x1, UP0 ;  /* 0x00000001ff077887 */ /* 0x000fe40008000000 */
[----:B------:R-:W-:-:S04]  /*2340*/  USEL UR6, UR6, URZ, UP0 ;  /* 0x000000ff06067287 */ /* 0x000fc80008000000 */
[----:B------:R-:W-:Y:S01]  /*2350*/  ULEA UR5, UR6, UR4, 0x3 ;  /* 0x0000000406057291 */ /* 0x000fe2000f8e18ff */
[----:B------:R-:W-:-:S04]  /*2360*/  LOP3.LUT R2, R15, UR7, RZ, 0x3c, !PT ;  /* 0x000000070f027c12 */ /* 0x000fc8000f8e3cff */
[----:B-1----:R-:W-:-:S04]  /*2370*/  SHF.L.U32 R3, R2, 0x1f, RZ ;  /* 0x0000001f02037819 */ /* 0x002fc800000006ff */
[----:B------:R-:W1:Y:S02]  /*2380*/  SYNCS.PHASECHK.TRANS64.TRYWAIT P0, [UR5], R3 ;  /* 0x00000003ff0075a7 */ /* 0x000e640008001105 */
[----:B-1----:R-:W-:Y:S05]  /*2390*/  @!P0 BRA `(.L_x_37) ;  /* 0x0000007c00248947 */ /* 0x002fea0003800000 */
.L_x_124:
        /* <DEDUP_REMOVED lines=9> */
.L_x_126:
        /* <DEDUP_REMOVED lines=9> */
.L_x_128:
        /* <DEDUP_REMOVED lines=9> */
.L_x_130:
[----:B------:R-:W-:-:S04]  /*2550*/  UIADD3 UR6, UPT, UPT, UR6, 0x1, URZ ;  /* 0x0000000106067890 */ /* 0x000fc8000fffe0ff */
[----:B------:R-:W-:-:S04]  /*2560*/  UISETP.NE.AND UP0, UPT, UR6, 0x6, UPT ;  /* 0x000000060600788c */ /* 0x000fc8000bf05270 */
[----:B------:R-:W-:Y:S02]  /*2570*/  USEL UR5, URZ, 0x1, UP0 ;  /* 0x00000001ff057887 */ /* 0x000fe40008000000 */
[----:B------:R-:W-:-:S04]  /*2580*/  USEL UR6, UR6, URZ, UP0 ;  /* 0x000000ff06067287 */ /* 0x000fc80008000000 */
[----:B------:R-:W-:Y:S01]  /*2590*/  ULEA UR6, UR6, UR4, 0x3 ;  /* 0x0000000406067291 */ /* 0x000fe2000f8e18ff */
[----:B-1----:R-:W-:-:S04]  /*25a0*/  LOP3.LUT R3, R2, UR5, RZ, 0x3c, !PT ;  /* 0x0000000502037c12 */ /* 0x002fc8000f8e3cff */
[----:B------:R-:W-:Y:S01]  /*25b0*/  SHF.L.U32 R3, R3, 0x1f, RZ ;  /* 0x0000001f03037819 */ /* 0x000fe200000006ff */
[----:B--2---:R-:W-:-:S07]  /*25c0*/  IMAD.U32 R0, RZ, RZ, UR6 ;  /* 0x00000006ff007e24 */ /* 0x004fce000f8e00ff */
.L_x_41:
[----:B-1----:R1:W2:Y:S02]  /*25d0*/  SYNCS.PHASECHK.TRANS64.TRYWAIT P0, [R0+URZ], R3 ;  /* 0x00000003000075a7 */ /* 0x0022a400080011ff */
[----:B--2---:R-:W-:Y:S05]  /*25e0*/  @!P0 NANOSLEEP.SYNCS 0x989680 ;  /* 0x009896800000895d */ /* 0x004fea0003900000 */
[----:B------:R-:W2:Y:S02]  /*25f0*/  @!P0 SYNCS.PHASECHK.TRANS64 P0, [R0+URZ], R3 ;  /* 0x00000003000085a7 */ /* 0x000ea400080010ff */
[----:B--2---:R-:W-:Y:S05]  /*2600*/  @P0 EXIT ;  /* 0x000000000000094d */ /* 0x004fea0003800000 */
[----:B------:R-:W-:Y:S05]  /*2610*/  BRA `(.L_x_41) ;  /* 0xfffffffc00ec7947 */ /* 0x000fea000383ffff */
.L_x_17:
[----:B------:R-:W-:-:S04]  /*2620*/  UISETP.NE.AND UP0, UPT, UR37, URZ, UPT ;  /* 0x000000ff2500728c */ /* 0x000fc8000bf05270 */
[----:B------:R-:W-:-:S09]  /*2630*/  UISETP.NE.OR UP0, UPT, UR8, 0x1, UP0 ;  /* 0x000000010800788c */ /* 0x000fd20008705670 */
[----:B------:R-:W-:Y:S05]  /*2640*/  BRA.U UP0, `(.L_x_42) ;  /* 0x0000000500487547 */ /* 0x000fea000b800000 */
[----:B------:R-:W-:Y:S01]  /*2650*/  ISETP.NE.AND P2, PT, R2, RZ, PT ;  /* 0x000000ff0200720c */ /* 0x000fe20003f45270 */
[----:B------:R-:W-:Y:S01]  /*2660*/  IMAD.MOV.U32 R12, RZ, RZ, 0x1 ;  /* 0x00000001ff0c7424 */ /* 0x000fe200078e00ff */
[----:B------:R-:W-:Y:S02]  /*2670*/  CS2R R10, SRZ ;  /* 0x00000000000a7805 */ /* 0x000fe4000001ff00 */
[----:B------:R-:W-:Y:S01]  /*2680*/  CS2R R8, SRZ ;  /* 0x0000000000087805 */ /* 0x000fe2000001ff00 */
[----:B------:R-:W-:Y:S01]  /*2690*/  UMOV UR4, 0x400 ;  /* 0x0000040000047882 */ /* 0x000fe20000000000 */
[----:B------:R-:W-:Y:S01]  /*26a0*/  UMOV UR6, URZ ;  /* 0x000000ff00067c82 */ /* 0x000fe20008000000 */
[----:B------:R-:W-:-:S12]  /*26b0*/  ULEA UR37, UR37, UR4, 0x18 ;  /* 0x0000000425257291 */ /* 0x000fd8000f8ec0ff */
.L_x_46:
[----:B------:R-:W-:Y:S02]  /*26c0*/  LEA R0, R8, UR37, 0x3 ;  /* 0x0000002508007c11 */ /* 0x000fe4000f8e18ff */
[----:B------:R-:W-:-:S03]  /*26d0*/  SHF.L.U32 R5, R9, 0x1f, RZ ;  /* 0x0000001f09057819 */ /* 0x000fc600000006ff */
[----:B------:R-:W-:Y:S01]  /*26e0*/  VIADD R4, R0, 0x120 ;  /* 0x0000012000047836 */ /* 0x000fe20000000000 */
[----:B------:R-:W1:Y:S02]  /*26f0*/  SYNCS.PHASECHK.TRANS64.TRYWAIT P0, [R0+URZ+0x110], R5 ;  /* 0x00011005000075a7 */ /* 0x000e6400080011ff */
[----:B-1----:R-:W-:Y:S05]  /*2700*/  @!P0 BRA `(.L_x_43) ;  /* 0x0000007800a88947 */ /* 0x002fea0003800000 */
.L_x_131:
[----:B------:R-:W-:Y:S01]  /*2710*/  ULEA UR5, UR6, UR37, 0x3 ;  /* 0x0000002506057291 */ /* 0x000fe2000f8e18ff */
[----:B------:R-:W-:Y:S02]  /*2720*/  PRMT R4, RZ, 0x654, R4 ;  /* 0x00000654ff047816 */ /* 0x000fe40000000004 */
[----:B-1----:R-:W-:Y:S01]  /*2730*/  SHF.L.U32 R5, R12, 0x1f, RZ ;  /* 0x0000001f0c057819 */ /* 0x002fe200000006ff */
[----:B------:R-:W-:Y:S01]  /*2740*/  UIADD3 UR4, UPT, UPT, UR5, 0xb0, URZ ;  /* 0x000000b005047890 */ /* 0x000fe2000fffe0ff */
[----:B------:R1:W-:Y:S05]  /*2750*/  SYNCS.ARRIVE.TRANS64.RED.A1T0 RZ, [R4+URZ], RZ ;  /* 0x000000ff04ff79a7 */ /* 0x0003ea00081004ff */
[----:B------:R-:W-:Y:S01]  /*2760*/  IMAD.U32 R7, RZ, RZ, UR4 ;  /* 0x00000004ff077e24 */ /* 0x000fe2000f8e00ff */
[----:B------:R-:W2:Y:S04]  /*2770*/  SYNCS.PHASECHK.TRANS64.TRYWAIT P0, [UR5+0xc0], R5 ;  /* 0x0000c005ff0075a7 */ /* 0x000ea80008001105 */
[----:B------:R-:W-:Y:S01]  /*2780*/  PRMT R6, R2, 0x654, R7 ;  /* 0x0000065402067816 */ /* 0x000fe20000000007 */
[----:B-1----:R-:W-:Y:S01]  /*2790*/  @!P2 IMAD.MOV.U32 R4, RZ, RZ, 0x10 ;  /* 0x00000010ff04a424 */ /* 0x002fe200078e00ff */
[----:B--2---:R-:W-:Y:S06]  /*27a0*/  @!P0 BRA `(.L_x_44) ;  /* 0x0000007800948947 */ /* 0x004fec0003800000 */
.L_x_133:
[----:B------:R-:W-:Y:S01]  /*27b0*/  ULEA UR4, UR6, UR37, 0x4 ;  /* 0x0000002506047291 */ /* 0x000fe2000f8e20ff */
[----:B------:R-:W-:Y:S01]  /*27c0*/  SEL R3, R6, R3, !P2 ;  /* 0x0000000306037207 */ /* 0x000fe20005000000 */
[----:B------:R-:W-:Y:S01]  /*27d0*/  UIADD3 UR5, UPT, UPT, UR5, 0xb0, URZ ;  /* 0x000000b005057890 */ /* 0x000fe2000fffe0ff */
[----:B-1----:R-:W-:Y:S01]  /*27e0*/  LEA R0, R11, UR37, 0x3 ;  /* 0x000000250b007c11 */ /* 0x002fe2000f8e18ff */
[----:B------:R-:W-:Y:S01]  /*27f0*/  UIADD3 UR4, UPT, UPT, UR4, 0x140, URZ ;  /* 0x0000014004047890 */ /* 0x000fe2000fffe0ff */
[----:B------:R-:W-:Y:S01]  /*2800*/  SHF.L.U32 R5, R10, 0x1f, RZ ;  /* 0x0000001f0a057819 */ /* 0x000fe200000006ff */
[----:B------:R1:W-:Y:S01]  /*2810*/  @!P2 SYNCS.ARRIVE.TRANS64.RED RZ, [R3+URZ], R4 ;  /* 0x0000000403ffa9a7 */ /* 0x0003e200080004ff */
[----:B------:R-:W-:Y:S01]  /*2820*/  UIADD3 UR6, UPT, UPT, UR6, 0x1, URZ ;  /* 0x0000000106067890 */ /* 0x000fe2000fffe0ff */
[----:B------:R-:W-:-:S03]  /*2830*/  VIADD R8, R8, 0x1 ;  /* 0x0000000108087836 */ /* 0x000fc60000000000 */
[----:B------:R-:W-:Y:S02]  /*2840*/  UISETP.NE.AND UP0, UPT, UR6, 0x2, UPT ;  /* 0x000000020600788c */ /* 0x000fe4000bf05270 */
[----:B------:R-:W-:Y:S06]  /*2850*/  UGETNEXTWORKID.BROADCAST [UR4], [UR5] ;  /* 0x00000000040073ca */ /* 0x000fec0008000100 */
[----:B------:R-:W-:Y:S01]  /*2860*/  USEL UR4, URZ, 0x1, UP0 ;  /* 0x00000001ff047887 */ /* 0x000fe20008000000 */
[----:B------:R-:W-:Y:S01]  /*2870*/  ISETP.NE.AND P0, PT, R8, 0x2, PT ;  /* 0x000000020800780c */ /* 0x000fe20003f05270 */
[----:B------:R-:W-:Y:S01]  /*2880*/  USEL UR6, UR6, URZ, UP0 ;  /* 0x000000ff06067287 */ /* 0x000fe20008000000 */
[----:B------:R-:W2:Y:S03]  /*2890*/  SYNCS.PHASECHK.TRANS64.TRYWAIT P1, [R0+URZ+0xb0], R5 ;  /* 0x0000b005000075a7 */ /* 0x000ea600080211ff */
[----:B------:R-:W-:Y:S01]  /*28a0*/  LOP3.LUT R12, R12, UR4, RZ, 0x3c, !PT ;  /* 0x000000040c0c7c12 */ /* 0x000fe2000f8e3cff */
[----:B-12---:R-:W-:Y:S07]  /*28b0*/  @!P1 BRA `(.L_x_45) ;  /* 0x0000007800689947 */ /* 0x006fee0003800000 */
.L_x_134:
[C---:B------:R-:W-:Y:S01]  /*28c0*/  LEA R4, R11.reuse, UR37, 0x4 ;  /* 0x000000250b047c11 */ /* 0x040fe2000f8e20ff */
[----:B-1----:R-:W-:Y:S01]  /*28d0*/  VIADD R0, R0, 0xc0 ;  /* 0x000000c000007836 */ /* 0x002fe20000000000 */
[----:B------:R-:W-:Y:S01]  /*28e0*/  SEL R8, R8, RZ, P0 ;  /* 0x000000ff08087207 */ /* 0x000fe20000000000 */
[----:B------:R-:W-:-:S03]  /*28f0*/  VIADD R11, R11, 0x1 ;  /* 0x000000010b0b7836 */ /* 0x000fc60000000000 */
[----:B------:R-:W1:Y:S01]  /*2900*/  LDS.128 R4, [R4+0x140] ;  /* 0x0001400004047984 */ /* 0x000e620000000c00 */
[----:B------:R-:W-:Y:S02]  /*2910*/  PRMT R0, RZ, 0x654, R0 ;  /* 0x00000654ff007816 */ /* 0x000fe40000000000 */
[C---:B------:R-:W-:Y:S01]  /*2920*/  ISETP.NE.AND P1, PT, R11.reuse, 0x2, PT ;  /* 0x000000020b00780c */ /* 0x040fe20003f25270 */
[----:B------:R-:W-:Y:S01]  /*2930*/  @!PT LDS RZ, [RZ] ;  /* 0x00000000fffff984 */ /* 0x000fe20000000800 */
[----:B------:R-:W-:Y:S01]  /*2940*/  @!PT LDS RZ, [RZ] ;  /* 0x00000000fffff984 */ /* 0x000fe20000000800 */
[----:B------:R-:W-:Y:S01]  /*2950*/  @!PT LDS RZ, [RZ] ;  /* 0x00000000fffff984 */ /* 0x000fe20000000800 */
[----:B------:R-:W-:Y:S01]  /*2960*/  @!PT LDS RZ, [RZ] ;  /* 0x00000000fffff984 */ /* 0x000fe20000000800 */
[----:B------:R2:W-:Y:S06]  /*2970*/  MEMBAR.ALL.CTA ;  /* 0x0000000000007992 */ /* 0x0005ec0000008000 */
[----:B--2---:R-:W2:Y:S01]  /*2980*/  FENCE.VIEW.ASYNC.S ;  /* 0x00000000000073c6 */ /* 0x004ea20000000000 */
[----:B------:R-:W-:Y:S01]  /*2990*/  SEL R11, R11, RZ, P1 ;  /* 0x000000ff0b0b7207 */ /* 0x000fe20000800000 */
[----:B--2---:R2:W-:Y:S01]  /*29a0*/  SYNCS.ARRIVE.TRANS64.RED.A1T0 RZ, [R0+URZ], RZ ;  /* 0x000000ff00ff79a7 */ /* 0x0045e200081004ff */
[----:B-1----:R-:W-:-:S02]  /*29b0*/  LOP3.LUT P3, RZ, R6, 0x1, RZ, 0xc0, !PT ;  /* 0x0000000106ff7812 */ /* 0x002fc4000786c0ff */
[----:B------:R-:W-:-:S04]  /*29c0*/  SEL R5, RZ, 0x1, P1 ;  /* 0x00000001ff057807 */ /* 0x000fc80000800000 */
[----:B------:R-:W-:Y:S02]  /*29d0*/  LOP3.LUT R10, R10, R5, RZ, 0x3c, !PT ;  /* 0x000000050a0a7212 */ /* 0x000fe400078e3cff */
[----:B--2---:R-:W-:-:S04]  /*29e0*/  SEL R0, RZ, 0x1, P0 ;  /* 0x00000001ff007807 */ /* 0x004fc80000000000 */
[----:B------:R-:W-:Y:S01]  /*29f0*/  LOP3.LUT R9, R9, R0, RZ, 0x3c, !PT ;  /* 0x0000000009097212 */ /* 0x000fe200078e3cff */
[----:B------:R-:W-:Y:S06]  /*2a00*/  @P3 BRA `(.L_x_46) ;  /* 0xfffffffc002c3947 */ /* 0x000fec000383ffff */
[----:B------:R-:W-:Y:S01]  /*2a10*/  ULEA UR5, UR6, UR37, 0x3 ;  /* 0x0000002506057291 */ /* 0x000fe2000f8e18ff */
[----:B------:R-:W-:-:S08]  /*2a20*/  SHF.L.U32 R3, R12, 0x1f, RZ ;  /* 0x0000001f0c037819 */ /* 0x000fd000000006ff */
[----:B------:R-:W1:Y:S02]  /*2a30*/  SYNCS.PHASECHK.TRANS64 P0, [UR5+0xc0], R3 ;  /* 0x0000c003ff0075a7 */ /* 0x000e640008001005 */
[----:B-1----:R-:W-:Y:S05]  /*2a40*/  @P0 BRA `(.L_x_47) ;  /* 0x0000000000080947 */ /* 0x002fea0003800000 */
[----:B------:R-:W1:Y:S02]  /*2a50*/  SYNCS.PHASECHK.TRANS64.TRYWAIT P0, [UR5+0xc0], R3 ;  /* 0x0000c003ff0075a7 */ /* 0x000e640008001105 */
[----:B-1----:R-:W-:Y:S05]  /*2a60*/  @!P0 BRA `(.L_x_48) ;  /* 0x0000007800108947 */ /* 0x002fea0003800000 */
.L_x_47:
[----:B------:R-:W-:-:S04]  /*2a70*/  UIADD3 UR4, UPT, UPT, UR6, 0x1, URZ ;  /* 0x0000000106047890 */ /* 0x000fc8000fffe0ff */
[----:B------:R-:W-:-:S04]  /*2a80*/  UISETP.NE.AND UP0, UPT, UR4, 0x2, UPT ;  /* 0x000000020400788c */ /* 0x000fc8000bf05270 */
[----:B------:R-:W-:Y:S02]  /*2a90*/  USEL UR7, URZ, 0x1, UP0 ;  /* 0x00000001ff077887 */ /* 0x000fe40008000000 */
[----:B------:R-:W-:-:S04]  /*2aa0*/  USEL UR4, UR4, URZ, UP0 ;  /* 0x000000ff04047287 */ /* 0x000fc80008000000 */
[----:B------:R-:W-:Y:S01]  /*2ab0*/  ULEA UR4, UR4, UR37, 0x3 ;  /* 0x0000002504047291 */ /* 0x000fe2000f8e18ff */
[----:B-1----:R-:W-:-:S04]  /*2ac0*/  LOP3.LUT R3, R12, UR7, RZ, 0x3c, !PT ;  /* 0x000000070c037c12 */ /* 0x002fc8000f8e3cff */
[----:B------:R-:W-:-:S04]  /*2ad0*/  SHF.L.U32 R0, R3, 0x1f, RZ ;  /* 0x0000001f03007819 */ /* 0x000fc800000006ff */
[----:B------:R-:W1:Y:S02]  /*2ae0*/  SYNCS.PHASECHK.TRANS64 P0, [UR4+0xc0], R0 ;  /* 0x0000c000ff0075a7 */ /* 0x000e640008001004 */
[----:B-1----:R-:W-:Y:S05]  /*2af0*/  @P0 EXIT ;  /* 0x000000000000094d */ /* 0x002fea0003800000 */
[----:B------:R-:W-:Y:S02]  /*2b00*/  SHF.L.U32 R3, R3, 0x1f, RZ ;  /* 0x0000001f03037819 */ /* 0x000fe400000006ff */
[----:B------:R-:W-:-:S07]  /*2b10*/  MOV R0, UR4 ;  /* 0x0000000400007c02 */ /* 0x000fce0008000f00 */
.L_x_49:
[----:B-1----:R1:W2:Y:S02]  /*2b20*/  SYNCS.PHASECHK.TRANS64.TRYWAIT P0, [R0+URZ+0xc0], R3 ;  /* 0x0000c003000075a7 */ /* 0x0022a400080011ff */
[----:B--2---:R-:W-:Y:S05]  /*2b30*/  @!P0 NANOSLEEP.SYNCS 0x989680 ;  /* 0x009896800000895d */ /* 0x004fea0003900000 */
[----:B------:R-:W2:Y:S02]  /*2b40*/  @!P0 SYNCS.PHASECHK.TRANS64 P0, [R0+URZ+0xc0], R3 ;  /* 0x0000c003000085a7 */ /* 0x000ea400080010ff */
[----:B--2---:R-:W-:Y:S05]  /*2b50*/  @P0 EXIT ;  /* 0x000000000000094d */ /* 0x004fea0003800000 */
[----:B------:R-:W-:Y:S05]  /*2b60*/  BRA `(.L_x_49) ;  /* 0xfffffffc00ec7947 */ /* 0x000fea000383ffff */
.L_x_42:
[----:B------:R-:W-:-:S09]  /*2b70*/  UISETP.NE.AND UP0, UPT, UR8, URZ, UPT ;  /* 0x000000ff0800728c */ /* 0x000fd2000bf05270 */
[----:B------:R-:W-:Y:S05]  /*2b80*/  BRA.U UP0, `(.L_x_50) ;  /* 0x0000000d00b47547 */ /* 0x000fea000b800000 */
[----:B------:R-:W-:Y:S01]  /*2b90*/  UMOV UR4, 0x40 ;  /* 0x0000004000047882 */ /* 0x000fe20000000000 */
[----:B------:R-:W-:Y:S01]  /*2ba0*/  NOP ;  /* 0x0000000000007918 */ /* 0x000fe20000000000 */
[----:B------:R-:W-:Y:S01]  /*2bb0*/  ULEA UR4, UR37, UR4, 0x18 ;  /* 0x0000000425047291 */ /* 0x000fe2000f8ec0ff */
[----:B------:R-:W-:Y:S02]  /*2bc0*/  UMOV UR5, 0x400 ;  /* 0x0000040000057882 */ /* 0x000fe40000000000 */
[----:B------:R-:W-:-:S06]  /*2bd0*/  ULEA UR37, UR37, UR5, 0x18 ;  /* 0x0000000525257291 */ /* 0x000fcc000f8ec0ff */
[----:B------:R-:W1:Y:S02]  /*2be0*/  LDS.U8 R0, [UR4+0x1c] ;  /* 0x00001c04ff007984 */ /* 0x000e640008000000 */
[----:B-1----:R-:W-:-:S13]  /*2bf0*/  ISETP.NE.AND P0, PT, R0, RZ, PT ;  /* 0x000000ff0000720c */ /* 0x002fda0003f05270 */
[----:B------:R-:W-:Y:S05]  /*2c00*/  @P0 BRA `(.L_x_51) ;  /* 0x0000000000580947 */ /* 0x000fea0003800000 */
[----:B------:R-:W-:-:S13]  /*2c10*/  ELECT P0, URZ, PT ;  /* 0x0000000000ff782f */ /* 0x000fda0003800000 */
[----:B------:R-:W-:Y:S05]  /*2c20*/  @!P0 BRA `(.L_x_52) ;  /* 0x0000000000608947 */ /* 0x000fea0003800000 */
[----:B------:R-:W-:Y:S01]  /*2c30*/  UMOV UR5, 0x10 ;  /* 0x0000001000057882 */ /* 0x000fe20000000000 */
[----:B------:R-:W-:Y:S01]  /*2c40*/  HFMA2 R0, -RZ, RZ, 0, 5.9604644775390625e-08 ;  /* 0x00000001ff007431 */ /* 0x000fe200000001ff */
[----:B------:R-:W-:-:S03]  /*2c50*/  MOV R2, 0xffff ;  /* 0x0000ffff00027802 */ /* 0x000fc60000000f00 */
[----:B------:R-:W-:Y:S04]  /*2c60*/  DEPBAR.LE SB1, 0x36 ;  /* 0x00009d800000791a */ /* 0x000fe80000000000 */
[----:B------:R-:W1:Y:S02]  /*2c70*/  UTCATOMSWS.FIND_AND_SET.ALIGN UP0, UR5, UR5 ;  /* 0x00000005000575e3 */ /* 0x000e640008000800 */
[----:B-1----:R-:W-:Y:S01]  /*2c80*/  MOV R3, UR5 ;  /* 0x0000000500037c02 */ /* 0x002fe20008000f00 */
[----:B------:R-:W-:Y:S06]  /*2c90*/  BRA.U UP0, `(.L_x_53) ;  /* 0x0000000100187547 */ /* 0x000fec000b800000 */
.L_x_54:
[----:B------:R-:W-:Y:S05]  /*2ca0*/  NANOSLEEP 0x64 ;  /* 0x000000640000795d */ /* 0x000fea0003800000 */
[----:B------:R-:W-:-:S05]  /*2cb0*/  UMOV UR5, 0x10 ;  /* 0x0000001000057882 */ /* 0x000fca0000000000 */
[----:B------:R-:W-:Y:S04]  /*2cc0*/  DEPBAR.LE SB1, 0x36 ;  /* 0x00009d800000791a */ /* 0x000fe80000000000 */
[----:B------:R-:W1:Y:S02]  /*2cd0*/  UTCATOMSWS.FIND_AND_SET.ALIGN UP0, UR5, UR5 ;  /* 0x00000005000575e3 */ /* 0x000e640008000800 */
[----:B-1----:R-:W-:Y:S01]  /*2ce0*/  MOV R3, UR5 ;  /* 0x0000000500037c02 */ /* 0x002fe20008000f00 */
[----:B------:R-:W-:Y:S05]  /*2cf0*/  BRA.U !UP0, `(.L_x_54) ;  /* 0xfffffffd08e87547 */ /* 0x000fea000b83ffff */
.L_x_53:
[-C--:B------:R-:W-:Y:S02]  /*2d00*/  SHF.L.U32 R2, R2, R3.reuse, RZ ;  /* 0x0000000302027219 */ /* 0x080fe400000006ff */
[----:B------:R-:W-:Y:S01]  /*2d10*/  SHF.L.U32 R0, R0, R3, RZ ;  /* 0x0000000300007219 */ /* 0x000fe200000006ff */
[----:B------:R-:W-:Y:S02]  /*2d20*/  IMAD.SHL.U32 R3, R3, 0x20, RZ ;  /* 0x0000002003037824 */ /* 0x000fe400078e00ff */
[----:B------:R1:W-:Y:S04]  /*2d30*/  ATOMS.OR RZ, [UR4+0x14], R2 ;  /* 0x00001402ffff798c */ /* 0x0003e8000b000004 */
[----:B------:R1:W-:Y:S04]  /*2d40*/  ATOMS.OR RZ, [UR4+0x18], R0 ;  /* 0x00001800ffff798c */ /* 0x0003e8000b000004 */
[----:B------:R1:W-:Y:S01]  /*2d50*/  STS [UR37+0x160], R3 ;  /* 0x00016003ff007988 */ /* 0x0003e20008000825 */
[----:B------:R-:W-:Y:S05]  /*2d60*/  BRA `(.L_x_52) ;  /* 0x0000000000107947 */ /* 0x000fea0003800000 */
.L_x_51:
[----:B------:R-:W-:Y:S02]  /*2d70*/  MOV R0, 0xffffffff ;  /* 0xffffffff00007802 */ /* 0x000fe40000000f00 */
[----:B------:R-:W-:-:S03]  /*2d80*/  MOV R2, 0x2db0 ;  /* 0x00002db000027802 */ /* 0x000fc60000000f00 */
[----:B------:R1:W-:Y:S04]  /*2d90*/  STS [UR37+0x160], R0 ;  /* 0x00016000ff007988 */ /* 0x0003e80008000825 */
[----:B-1-3-5:R-:W-:Y:S05]  /*2da0*/  CALL.REL.NOINC `($__internal_1_$__cuda_sm10x_tcgen05_guardrail_trap_phase_invalid_during_alloc) ;  /* 0x0000007c00187944 */ /* 0x02afea0003c00000 */
.L_x_52:
[----:B------:R-:W-:Y:S05]  /*2db0*/  WARPSYNC.ALL ;  /* 0x0000000000007948 */ /* 0x000fea0003800000 */
[----:B------:R-:W2:Y:S01]  /*2dc0*/  S2UR UR5, SR_CgaCtaId ;  /* 0x00000000000579c3 */ /* 0x000ea20000008800 */
[----:B------:R-:W-:Y:S01]  /*2dd0*/  UMOV UR4, 0x400 ;  /* 0x0000040000047882 */ /* 0x000fe20000000000 */
[----:B------:R-:W-:-:S06]  /*2de0*/  NOP ;  /* 0x0000000000007918 */ /* 0x000fcc0000000000 */
[----:B------:R-:W-:Y:S06]  /*2df0*/  BAR.ARV 0x6, 0xa0 ;  /* 0x0182800000007b1d */ /* 0x000fec0000002000 */
[----:B------:R-:W4:Y:S01]  /*2e00*/  LDCU UR7, c[0x0][0x38c] ;  /* 0x00007180ff0777ac */ /* 0x000f220008000800 */
[----:B------:R-:W-:Y:S01]  /*2e10*/  IMAD.MOV.U32 R11, RZ, RZ, 0x1 ;  /* 0x00000001ff0b7424 */ /* 0x000fe200078e00ff */
[----:B------:R-:W-:Y:S01]  /*2e20*/  CS2R R8, SRZ ;  /* 0x0000000000087805 */ /* 0x000fe2000001ff00 */
[----:B------:R-:W-:Y:S01]  /*2e30*/  IMAD.MOV.U32 R10, RZ, RZ, RZ ;  /* 0x000000ffff0a7224 */ /* 0x000fe200078e00ff */
[----:B------:R-:W3:Y:S01]  /*2e40*/  LDCU UR6, c[0x0][0x38c] ;  /* 0x00007180ff0677ac */ /* 0x000ee20008000800 */
[----:B------:R-:W-:Y:S01]  /*2e50*/  UMOV UR15, URZ ;  /* 0x000000ff000f7c82 */ /* 0x000fe20008000000 */
[----:B------:R-:W-:Y:S01]  /*2e60*/  UMOV UR14, URZ ;  /* 0x000000ff000e7c82 */ /* 0x000fe20008000000 */
[----:B--2---:R-:W-:Y:S01]  /*2e70*/  ULEA UR5, UR5, UR4, 0x18 ;  /* 0x0000000405057291 */ /* 0x004fe2000f8ec0ff */
[----:B------:R-:W-:Y:S01]  /*2e80*/  UMOV UR24, 0x0 ;  /* 0x0000000000187882 */ /* 0x000fe20000000000 */
[----:B------:R-:W-:-:S02]  /*2e90*/  UMOV UR25, 0x8200490 ;  /* 0x0820049000197882 */ /* 0x000fc40000000000 */
[----:B------:R-:W-:Y:S02]  /*2ea0*/  UIADD3 UR10, UPT, UPT, UR5, 0x8400, URZ ;  /* 0x00008400050a7890 */ /* 0x000fe4000fffe0ff */
[----:B------:R-:W-:Y:S02]  /*2eb0*/  UIADD3 UR11, UPT, UPT, UR5, 0x20400, URZ ;  /* 0x00020400050b7890 */ /* 0x000fe4000fffe0ff */
[----:B----4-:R-:W-:Y:S01]  /*2ec0*/  UIADD3 UR7, UPT, UPT, UR7, 0x3f, URZ ;  /* 0x0000003f07077890 */ /* 0x010fe2000fffe0ff */
[----:B-1----:R-:W1:Y:S01]  /*2ed0*/  LDS R0, [UR5+0x160] ;  /* 0x00016005ff007984 */ /* 0x002e620008000800 */
[----:B------:R-:W-:Y:S02]  /*2ee0*/  USHF.R.U32.HI UR10, URZ, 0x4, UR10 ;  /* 0x00000004ff0a7899 */ /* 0x000fe4000801160a */
[----:B------:R-:W-:Y:S02]  /*2ef0*/  USHF.R.S32.HI UR4, URZ, 0x1f, UR7 ;  /* 0x0000001fff047899 */ /* 0x000fe40008011407 */
[----:B------:R-:W-:-:S02]  /*2f00*/  USHF.R.U32.HI UR11, URZ, 0x4, UR11 ;  /* 0x00000004ff0b7899 */ /* 0x000fc4000801160b */
[----:B------:R-:W-:Y:S02]  /*2f10*/  ULEA.HI UR4, UR4, UR7, URZ, 0x6 ;  /* 0x0000000704047291 */ /* 0x000fe4000f8f30ff */
[----:B------:R-:W-:Y:S02]  /*2f20*/  ULOP3.LUT UR10, UR10, 0x3fff, URZ, 0xc0, !UPT ;  /* 0x00003fff0a0a7892 */ /* 0x000fe4000f8ec0ff */
[----:B------:R-:W-:Y:S02]  /*2f30*/  USHF.R.S32.HI UR4, URZ, 0x6, UR4 ;  /* 0x00000006ff047899 */ /* 0x000fe40008011404 */
[----:B------:R-:W-:Y:S02]  /*2f40*/  ULOP3.LUT UR11, UR11, 0x3fff, URZ, 0xc0, !UPT ;  /* 0x00003fff0b0b7892 */ /* 0x000fe4000f8ec0ff */
[----:B------:R-:W-:Y:S01]  /*2f50*/  UISETP.LT.AND UP0, UPT, UR4, 0x1, UPT ;  /* 0x000000010400788c */ /* 0x000fe2000bf01270 */
[----:B------:R-:W-:Y:S01]  /*2f60*/  UMOV UR22, 0x0 ;  /* 0x0000000000167882 */ /* 0x000fe20000000000 */
[----:B------:R-:W-:-:S02]  /*2f70*/  UMOV UR23, 0x8200490 ;  /* 0x0820049000177882 */ /* 0x000fc40000000000 */
[----:B------:R-:W-:Y:S02]  /*2f80*/  USEL UR9, UR4, 0x1, !UP0 ;  /* 0x0000000104097887 */ /* 0x000fe4000c000000 */
[----:B------:R-:W-:Y:S02]  /*2f90*/  ULOP3.LUT UR10, UR10, 0x10000, URZ, 0xfc, !UPT ;  /* 0x000100000a0a7892 */ /* 0x000fe4000f8efcff */
[----:B------:R-:W-:Y:S02]  /*2fa0*/  ULOP3.LUT UR11, UR11, 0x10000, URZ, 0xfc, !UPT ;  /* 0x000100000b0b7892 */ /* 0x000fe4000f8efcff */
[----:B------:R-:W-:Y:S02]  /*2fb0*/  UIADD3 UR9, UPT, UPT, -UR9, URZ, URZ ;  /* 0x000000ff09097290 */ /* 0x000fe4000fffe1ff */
[----:B---3--:R-:W-:Y:S01]  /*2fc0*/  UISETP.GE.AND UP3, UPT, UR6, 0x1, UPT ;  /* 0x000000010600788c */ /* 0x008fe2000bf66270 */
[----:B------:R-:W-:Y:S01]  /*2fd0*/  UMOV UR20, 0x0 ;  /* 0x0000000000147882 */ /* 0x000fe20000000000 */
[----:B------:R-:W-:Y:S01]  /*2fe0*/  UMOV UR21, 0x8200490 ;  /* 0x0820049000157882 */ /* 0x000fe20000000000 */
[----:B------:R-:W-:Y:S01]  /*2ff0*/  UMOV UR18, 0x0 ;  /* 0x0000000000127882 */ /* 0x000fe20000000000 */
[----:B------:R-:W-:Y:S01]  /*3000*/  UMOV UR19, 0x8200490 ;  /* 0x0820049000137882 */ /* 0x000fe20000000000 */
[----:B-1----:R-:W-:-:S15]  /*3010*/  R2UR UR16, R0 ;  /* 0x00000000001072ca */ /* 0x002fde00000e0000 */
.L_x_61:
[----:B------:R-:W-:Y:S02]  /*3020*/  LEA R0, R10, UR5, 0x3 ;  /* 0x000000050a007c11 */ /* 0x000fe4000f8e18ff */
[----:B------:R-:W-:Y:S02]  /*3030*/  SHF.L.U32 R5, R9, 0x1f, RZ ;  /* 0x0000001f09057819 */ /* 0x000fe400000006ff */
[----:B------:R-:W-:Y:S01]  /*3040*/  PLOP3.LUT P0, PT, PT, PT, UP3, 0x80, 0x8 ;  /* 0x000000000008781c */ /* 0x000fe20003f0f038 */
[----:B------:R-:W-:Y:S01]  /*3050*/  VIADD R3, R0, 0xc0 ;  /* 0x000000c000037836 */ /* 0x000fe20000000000 */
[----:B-1----:R-:W1:Y:S02]  /*3060*/  SYNCS.PHASECHK.TRANS64.TRYWAIT P1, [R0+URZ+0xb0], R5 ;  /* 0x0000b005000075a7 */ /* 0x002e6400080211ff */
[----:B-1----:R-:W-:Y:S09]  /*3070*/  @!P1 BRA `(.L_x_55) ;  /* 0x0000007000a49947 */ /* 0x002ff20003800000 */
.L_x_136:
[----:B------:R-:W-:Y:S01]  /*3080*/  LEA R4, R10, UR5, 0x4 ;  /* 0x000000050a047c11 */ /* 0x000fe2000f8e20ff */
[----:B------:R-:W-:Y:S01]  /*3090*/  @UP3 ULEA UR6, UR14, UR5, 0x3 ;  /* 0x000000050e063291 */ /* 0x000fe2000f8e18ff */
[----:B------:R-:W-:Y:S01]  /*30a0*/  PLOP3.LUT P1, PT, PT, PT, PT, 0x80, 0x8 ;  /* 0x000000000008781c */ /* 0x000fe20003f2f070 */
[----:B------:R-:W-:Y:S01]  /*30b0*/  ULEA UR7, UR15, UR5, 0x3 ;  /* 0x000000050f077291 */ /* 0x000fe2000f8e18ff */
[----:B------:R-:W-:Y:S01]  /*30c0*/  PRMT R3, RZ, 0x654, R3 ;  /* 0x00000654ff037816 */ /* 0x000fe20000000003 */
[----:B------:R-:W-:Y:S01]  /*30d0*/  ULEA UR8, UR15, UR16, 0x7 ;  /* 0x000000100f087291 */ /* 0x000fe2000f8e38ff */
[----:B-1----:R-:W1:Y:S01]  /*30e0*/  LDS.128 R4, [R4+0x140] ;  /* 0x0001400004047984 */ /* 0x002e620000000c00 */
[----:B------:R-:W-:Y:S02]  /*30f0*/  @P0 SHF.L.U32 R2, R8, 0x1f, RZ ;  /* 0x0000001f08020819 */ /* 0x000fe400000006ff */
[----:B------:R-:W-:Y:S01]  /*3100*/  SHF.L.U32 R0, R11, 0x1f, RZ ;  /* 0x0000001f0b007819 */ /* 0x000fe200000006ff */
[----:B------:R-:W-:Y:S01]  /*3110*/  @!PT LDS RZ, [RZ] ;  /* 0x00000000fffff984 */ /* 0x000fe20000000800 */
[----:B------:R-:W-:Y:S01]  /*3120*/  @!PT LDS RZ, [RZ] ;  /* 0x00000000fffff984 */ /* 0x000fe20000000800 */
[----:B------:R-:W-:Y:S01]  /*3130*/  @!PT LDS RZ, [RZ] ;  /* 0x00000000fffff984 */ /* 0x000fe20000000800 */
[----:B------:R-:W-:Y:S01]  /*3140*/  @!PT LDS RZ, [RZ] ;  /* 0x00000000fffff984 */ /* 0x000fe20000000800 */
[----:B------:R2:W-:Y:S06]  /*3150*/  MEMBAR.ALL.CTA ;  /* 0x0000000000007992 */ /* 0x0005ec0000008000 */
[----:B--2---:R-:W2:Y:S02]  /*3160*/  FENCE.VIEW.ASYNC.S ;  /* 0x00000000000073c6 */ /* 0x004ea40000000000 */
[----:B--2---:R2:W-:Y:S01]  /*3170*/  SYNCS.ARRIVE.TRANS64.RED.A1T0 RZ, [R3+URZ], RZ ;  /* 0x000000ff03ff79a7 */ /* 0x0045e200081004ff */
[----:B------:R2:W3:Y:S01]  /*3180*/  @P0 SYNCS.PHASECHK.TRANS64.TRYWAIT P1, [UR6], R2 ;  /* 0x00000002ff0005a7 */ /* 0x0004e20008021106 */
[----:B------:R-:W4:Y:S02]  /*3190*/  SYNCS.PHASECHK.TRANS64.TRYWAIT P0, [UR7+0xf0], R0 ;  /* 0x0000f000ff0075a7 */ /* 0x000f240008001107 */
[----:B-1234-:R-:W-:Y:S05]  /*31a0*/  @!P0 BRA `(.L_x_56) ;  /* 0x00000070006c8947 */ /* 0x01efea0003800000 */
.L_x_138:
[----:B------:R-:W-:Y:S01]  /*31b0*/  IADD3 R10, PT, PT, R10, 0x1, RZ ;  /* 0x000000010a0a7810 */ /* 0x000fe20007ffe0ff */
[----:B------:R-:W-:Y:S06]  /*31c0*/  BRA.U !UP3, `(.L_x_57) ;  /* 0x000000010bc07547 */ /* 0x000fec000b800000 */
[----:B------:R-:W-:Y:S01]  /*31d0*/  UPLOP3.LUT UP4, UPT, UPT, UPT, UPT, 0x40, 0x4 ;  /* 0x000000000004789c */ /* 0x000fe20003f8e870 */
[----:B------:R-:W-:Y:S01]  /*31e0*/  UMOV UR13, UR9 ;  /* 0x00000009000d7c82 */ /* 0x000fe20008000000 */
[----:B------:R-:W-:Y:S01]  /*31f0*/  UMOV UR12, UR4 ;  /* 0x00000004000c7c82 */ /* 0x000fe20008000000 */
[----:B------:R-:W-:-:S08]  /*3200*/  UMOV UR17, UR14 ;  /* 0x0000000e00117c82 */ /* 0x000fd00008000000 */
.L_x_60:
[----:B------:R-:W-:Y:S02]  /*3210*/  UIADD3 UR13, UPT, UPT, UR13, 0x1, URZ ;  /* 0x000000010d0d7890 */ /* 0x000fe4000fffe0ff */
[----:B--2---:R-:W-:Y:S02]  /*3220*/  ULEA UR6, UR17, UR5, 0x3 ;  /* 0x0000000511067291 */ /* 0x004fe4000f8e18ff */
[----:B------:R-:W-:Y:S01]  /*3230*/  UISETP.NE.AND UP0, UPT, UR13, URZ, UPT ;  /* 0x000000ff0d00728c */ /* 0x000fe2000bf05270 */
[----:B---3--:R-:W-:Y:S10]  /*3240*/  @P1 BRA `(.L_x_58) ;  /* 0x00000000000c1947 */ /* 0x008ff40003800000 */
[----:B-1----:R-:W-:Y:S04]  /*3250*/  SHF.L.U32 R3, R8, 0x1f, RZ ;  /* 0x0000001f08037819 */ /* 0x002fe800000006ff */
[----:B------:R-:W1:Y:S02]  /*3260*/  SYNCS.PHASECHK.TRANS64.TRYWAIT P0, [UR6], R3 ;  /* 0x00000003ff0075a7 */ /* 0x000e640008001106 */
[----:B-1----:R-:W-:Y:S05]  /*3270*/  @!P0 BRA `(.L_x_59) ;  /* 0x0000007000508947 */ /* 0x002fea0003800000 */
.L_x_58:
[----:B------:R-:W-:Y:S01]  /*3280*/  UISETP.NE.AND UP1, UPT, UR12, 0x1, UPT ;  /* 0x000000010c00788c */ /* 0x000fe2000bf25270 */
[----:B------:R-:W-:Y:S01]  /*3290*/  PLOP3.LUT P1, PT, PT, PT, PT, 0x80, 0x8 ;  /* 0x000000000008781c */ /* 0x000fe20003f2f070 */
[----:B------:R-:W-:Y:S02]  /*32a0*/  UIADD3 UR14, UPT, UPT, UR17, 0x1, URZ ;  /* 0x00000001110e7890 */ /* 0x000fe4000fffe0ff */
[----:B------:R-:W-:Y:S02]  /*32b0*/  ULEA UR28, UR17, UR11, 0xa ;  /* 0x0000000b111c7291 */ /* 0x000fe4000f8e50ff */
[----:B------:R-:W-:Y:S01]  /*32c0*/  UISETP.NE.AND UP2, UPT, UR14, 0x6, UPT ;  /* 0x000000060e00788c */ /* 0x000fe2000bf45270 */
[----:B------:R-:W-:Y:S01]  /*32d0*/  PLOP3.LUT P0, PT, PT, PT, UP1, 0x80, 0x8 ;  /* 0x000000000008781c */ /* 0x000fe20003f0f018 */
[----:B------:R-:W-:Y:S02]  /*32e0*/  UIADD3 UR40, UPT, UPT, UR28, 0x2, URZ ;  /* 0x000000021c287890 */ /* 0x000fe4000fffe0ff */
[----:B------:R-:W-:Y:S02]  /*32f0*/  USEL UR27, URZ, 0x1, UP2 ;  /* 0x00000001ff1b7887 */ /* 0x000fe40009000000 */
[----:B------:R-:W-:Y:S02]  /*3300*/  USEL UR14, UR14, URZ, UP2 ;  /* 0x000000ff0e0e7287 */ /* 0x000fe40009000000 */
[----:B------:R-:W-:Y:S02]  /*3310*/  UIADD3 UR36, UPT, UPT, UR28, 0x4, URZ ;  /* 0x000000041c247890 */ /* 0x000fe4000fffe0ff */
[----:B------:R-:W-:Y:S01]  /*3320*/  @UP1 ULEA UR26, UR14, UR5, 0x3 ;  /* 0x000000050e1a1291 */ /* 0x000fe2000f8e18ff */
[----:B------:R-:W-:Y:S01]  /*3330*/  LOP3.LUT R8, R8, UR27, RZ, 0x3c, !PT ;  /* 0x0000001b08087c12 */ /* 0x000fe2000f8e3cff */
[----:B------:R-:W-:Y:S02]  /*3340*/  UIADD3 UR32, UPT, UPT, UR28, 0x6, URZ ;  /* 0x000000061c207890 */ /* 0x000fe4000fffe0ff */
[----:B------:R-:W-:Y:S01]  /*3350*/  UIADD3 UR6, UPT, UPT, UR6, 0x30, URZ ;  /* 0x0000003006067890 */ /* 0x000fe2000fffe0ff */
[----:B-1----:R-:W-:Y:S01]  /*3360*/  @P0 SHF.L.U32 R0, R8, 0x1f, RZ ;  /* 0x0000001f08000819 */ /* 0x002fe200000006ff */
[----:B------:R-:W-:Y:S01]  /*3370*/  UIADD3 UR12, UPT, UPT, UR12, -0x1, URZ ;  /* 0xffffffff0c0c7890 */ /* 0x000fe2000fffe0ff */
[----:B------:R-:W-:Y:S02]  /*3380*/  UMOV UR29, 0x40004040 ;  /* 0x40004040001d7882 */ /* 0x000fe40000000000 */
[----:B------:R2:W3:Y:S01]  /*3390*/  @P0 SYNCS.PHASECHK.TRANS64.TRYWAIT P1, [UR26], R0 ;  /* 0x00000000ff0005a7 */ /* 0x0004e2000802111a */
[----:B------:R-:W-:Y:S01]  /*33a0*/  ULEA UR26, UR17, UR10, 0xa ;  /* 0x0000000a111a7291 */ /* 0x000fe2000f8e50ff */
[----:B------:R-:W-:Y:S01]  /*33b0*/  UMOV UR27, 0x40004040 ;  /* 0x40004040001b7882 */ /* 0x000fe20000000000 */
[----:B------:R-:W-:Y:S02]  /*33c0*/  UMOV UR41, 0x40004040 ;  /* 0x4000404000297882 */ /* 0x000fe40000000000 */
[----:B------:R-:W-:Y:S02]  /*33d0*/  UIADD3 UR38, UPT, UPT, UR26, 0x2, URZ ;  /* 0x000000021a267890 */ /* 0x000fe4000fffe0ff */
[----:B------:R-:W-:Y:S02]  /*33e0*/  UIADD3 UR34, UPT, UPT, UR26, 0x4, URZ ;  /* 0x000000041a227890 */ /* 0x000fe4000fffe0ff */
[----:B------:R-:W-:Y:S01]  /*33f0*/  UIADD3 UR30, UPT, UPT, UR26, 0x6, URZ ;  /* 0x000000061a1e7890 */ /* 0x000fe2000fffe0ff */
[----:B------:R2:W-:Y:S01]  /*3400*/  UTCHMMA gdesc[UR26], gdesc[UR28], tmem[UR8], tmem[UR24], idesc[UR25], UP4 ;  /* 0x00ff181c1a0075ea */ /* 0x0005e2000a000008 */
[----:B------:R-:W-:Y:S01]  /*3410*/  UPLOP3.LUT UP4, UPT, UPT, UPT, UPT, 0x80, 0x8 ;  /* 0x000000000008789c */ /* 0x000fe20003f8f070 */
[----:B------:R-:W-:Y:S01]  /*3420*/  UMOV UR39, 0x40004040 ;  /* 0x4000404000277882 */ /* 0x000fe20000000000 */
[----:B------:R-:W-:Y:S01]  /*3430*/  UMOV UR37, 0x40004040 ;  /* 0x4000404000257882 */ /* 0x000fe20000000000 */
[----:B------:R2:W-:Y:S01]  /*3440*/  UTCHMMA gdesc[UR38], gdesc[UR40], tmem[UR8], tmem[UR22], idesc[UR23], UPT ;  /* 0x00ff1628260075ea */ /* 0x0005e2000b800008 */
[----:B------:R-:W-:Y:S01]  /*3450*/  UMOV UR35, 0x40004040 ;  /* 0x4000404000237882 */ /* 0x000fe20000000000 */
[----:B------:R-:W-:Y:S01]  /*3460*/  UMOV UR33, 0x40004040 ;  /* 0x4000404000217882 */ /* 0x000fe20000000000 */
[----:B------:R-:W-:Y:S01]  /*3470*/  UMOV UR31, 0x40004040 ;  /* 0x40004040001f7882 */ /* 0x000fe20000000000 */
[----:B------:R2:W-:Y:S01]  /*3480*/  UTCHMMA gdesc[UR34], gdesc[UR36], tmem[UR8], tmem[UR20], idesc[UR21], UPT ;  /* 0x00ff1424220075ea */ /* 0x0005e2000b800008 */
[----:B------:R2:W-:Y:S01]  /*3490*/  UTCHMMA gdesc[UR30], gdesc[UR32], tmem[UR8], tmem[UR18], idesc[UR19], UPT ;  /* 0x00ff12201e0075ea */ /* 0x0005e2000b800008 */
[----:B------:R2:W-:Y:S01]  /*34a0*/  UTCBAR [UR6], URZ ;  /* 0x000000ff060073e9 */ /* 0x0005e200080000ff */
[----:B------:R-:W-:Y:S01]  /*34b0*/  UMOV UR17, UR14 ;  /* 0x0000000e00117c82 */ /* 0x000fe20008000000 */
[----:B------:R-:W-:Y:S05]  /*34c0*/  BRA.U UP0, `(.L_x_60) ;  /* 0xfffffffd00507547 */ /* 0x000fea000b83ffff */
.L_x_57:
[----:B------:R-:W-:Y:S01]  /*34d0*/  UIADD3 UR15, UPT, UPT, UR15, 0x1, URZ ;  /* 0x000000010f0f7890 */ /* 0x000fe2000fffe0ff */
[----:B------:R-:W-:Y:S01]  /*34e0*/  LOP3.LUT P0, RZ, R6, 0x1, RZ, 0xc0, !PT ;  /* 0x0000000106ff7812 */ /* 0x000fe2000780c0ff */
[----:B------:R-:W-:Y:S01]  /*34f0*/  UIADD3 UR7, UPT, UPT, UR7, 0xd0, URZ ;  /* 0x000000d007077890 */ /* 0x000fe2000fffe0ff */
[----:B---3--:R-:W-:Y:S01]  /*3500*/  ISETP.NE.AND P1, PT, R10, 0x2, PT ;  /* 0x000000020a00780c */ /* 0x008fe20003f25270 */
[----:B------:R-:W-:-:S03]  /*3510*/  UISETP.NE.AND UP0, UPT, UR15, 0x4, UPT ;  /* 0x000000040f00788c */ /* 0x000fc6000bf05270 */
[----:B-12---:R-:W-:Y:S01]  /*3520*/  SEL R0, RZ, 0x1, P1 ;  /* 0x00000001ff007807 */ /* 0x006fe20000800000 */
[----:B------:R-:W-:Y:S01]  /*3530*/  USEL UR6, URZ, 0x1, UP0 ;  /* 0x00000001ff067887 */ /* 0x000fe20008000000 */
[----:B------:R-:W-:Y:S01]  /*3540*/  SEL R10, R10, RZ, P1 ;  /* 0x000000ff0a0a7207 */ /* 0x000fe20000800000 */
[----:B------:R-:W-:Y:S01]  /*3550*/  USEL UR15, UR15, URZ, UP0 ;  /* 0x000000ff0f0f7287 */ /* 0x000fe20008000000 */
[----:B------:R1:W-:Y:S01]  /*3560*/  UTCBAR [UR7], URZ ;  /* 0x000000ff070073e9 */ /* 0x0003e200080000ff */
[----:B------:R-:W-:Y:S02]  /*3570*/  LOP3.LUT R9, R9, R0, RZ, 0x3c, !PT ;  /* 0x0000000009097212 */ /* 0x000fe400078e3cff */
[----:B------:R-:W-:Y:S01]  /*3580*/  LOP3.LUT R11, R11, UR6, RZ, 0x3c, !PT ;  /* 0x000000060b0b7c12 */ /* 0x000fe2000f8e3cff */
[----:B------:R-:W-:Y:S07]  /*3590*/  @P0 BRA `(.L_x_61) ;  /* 0xfffffff800a00947 */ /* 0x000fee000383ffff */
[----:B------:R-:W2:Y:S01]  /*35a0*/  S2UR UR4, SR_CgaCtaId ;  /* 0x00000000000479c3 */ /* 0x000ea20000008800 */
[----:B------:R-:W-:Y:S01]  /*35b0*/  ELECT P0, URZ, PT ;  /* 0x0000000000ff782f */ /* 0x000fe20003800000 */
[----:B------:R-:W-:Y:S01]  /*35c0*/  IMAD.MOV.U32 R0, RZ, RZ, 0x1 ;  /* 0x00000001ff007424 */ /* 0x000fe200078e00ff */
[----:B------:R-:W-:Y:S01]  /*35d0*/  UIADD3 UR5, UPT, UPT, UR5, 0xf0, URZ ;  /* 0x000000f005057890 */ /* 0x000fe2000fffe0ff */
[----:B------:R-:W-:Y:S01]  /*35e0*/  SHF.L.U32 R3, R11, 0x1f, RZ ;  /* 0x0000001f0b037819 */ /* 0x000fe200000006ff */
[----:B------:R-:W-:-:S03]  /*35f0*/  UMOV UR6, 0x40 ;  /* 0x0000004000067882 */ /* 0x000fc60000000000 */
[----:B------:R-:W-:Y:S01]  /*3600*/  UVIRTCOUNT.DEALLOC.SMPOOL 0x80 ;  /* 0x000000800000784c */ /* 0x000fe20000000000 */
[----:B--2---:R-:W-:Y:S02]  /*3610*/  ULEA UR4, UR4, UR6, 0x18 ;  /* 0x0000000604047291 */ /* 0x004fe4000f8ec0ff */
[----:B------:R-:W-:-:S07]  /*3620*/  ULEA UR6, UR15, UR5, 0x3 ;  /* 0x000000050f067291 */ /* 0x000fce000f8e18ff */
[----:B------:R2:W-:Y:S02]  /*3630*/  @P0 STS.U8 [UR4+0x1c], R0 ;  /* 0x00001c00ff000988 */ /* 0x0005e40008000004 */
[----:B------:R-:W3:Y:S02]  /*3640*/  SYNCS.PHASECHK.TRANS64.TRYWAIT P0, [UR6], R3 ;  /* 0x00000003ff0075a7 */ /* 0x000ee40008001106 */
[----:B--23--:R-:W-:Y:S05]  /*3650*/  @!P0 BRA `(.L_x_62) ;  /* 0x0000006c00708947 */ /* 0x00cfea0003800000 */
.L_x_141:
[----:B-1----:R-:W-:-:S04]  /*3660*/  UIADD3 UR7, UPT, UPT, UR15, 0x1, URZ ;  /* 0x000000010f077890 */ /* 0x002fc8000fffe0ff */
[----:B------:R-:W-:-:S04]  /*3670*/  UISETP.NE.AND UP0, UPT, UR7, 0x4, UPT ;  /* 0x000000040700788c */ /* 0x000fc8000bf05270 */
[----:B------:R-:W-:Y:S02]  /*3680*/  USEL UR8, URZ, 0x1, UP0 ;  /* 0x00000001ff087887 */ /* 0x000fe40008000000 */
[----:B------:R-:W-:-:S04]  /*3690*/  USEL UR7, UR7, URZ, UP0 ;  /* 0x000000ff07077287 */ /* 0x000fc80008000000 */
[----:B------:R-:W-:Y:S01]  /*36a0*/  ULEA UR6, UR7, UR5, 0x3 ;  /* 0x0000000507067291 */ /* 0x000fe2000f8e18ff */
[----:B------:R-:W-:-:S04]  /*36b0*/  LOP3.LUT R2, R11, UR8, RZ, 0x3c, !PT ;  /* 0x000000080b027c12 */ /* 0x000fc8000f8e3cff */
[----:B--2---:R-:W-:-:S04]  /*36c0*/  SHF.L.U32 R3, R2, 0x1f, RZ ;  /* 0x0000001f02037819 */ /* 0x004fc800000006ff */
[----:B------:R-:W1:Y:S02]  /*36d0*/  SYNCS.PHASECHK.TRANS64.TRYWAIT P0, [UR6], R3 ;  /* 0x00000003ff0075a7 */ /* 0x000e640008001106 */
[----:B-1----:R-:W-:Y:S05]  /*36e0*/  @!P0 BRA `(.L_x_63) ;  /* 0x0000006c00648947 */ /* 0x002fea0003800000 */
.L_x_143:
        /* <DEDUP_REMOVED lines=9> */
.L_x_145:
[----:B------:R-:W-:-:S04]  /*3780*/  UIADD3 UR7, UPT, UPT, UR7, 0x1, URZ ;  /* 0x0000000107077890 */ /* 0x000fc8000fffe0ff */
[----:B------:R-:W-:-:S04]  /*3790*/  UISETP.NE.AND UP0, UPT, UR7, 0x4, UPT ;  /* 0x000000040700788c */ /* 0x000fc8000bf05270 */
[----:B------:R-:W-:Y:S02]  /*37a0*/  USEL UR6, URZ, 0x1, UP0 ;  /* 0x00000001ff067887 */ /* 0x000fe40008000000 */
[----:B------:R-:W-:-:S04]  /*37b0*/  USEL UR7, UR7, URZ, UP0 ;  /* 0x000000ff07077287 */ /* 0x000fc80008000000 */
[----:B------:R-:W-:Y:S01]  /*37c0*/  ULEA UR7, UR7, UR5, 0x3 ;  /* 0x0000000507077291 */ /* 0x000fe2000f8e18ff */
[----:B-1----:R-:W-:-:S04]  /*37d0*/  LOP3.LUT R3, R2, UR6, RZ, 0x3c, !PT ;  /* 0x0000000602037c12 */ /* 0x002fc8000f8e3cff */
[----:B------:R-:W-:-:S04]  /*37e0*/  SHF.L.U32 R3, R3, 0x1f, RZ ;  /* 0x0000001f03037819 */ /* 0x000fc800000006ff */
[----:B------:R-:W1:Y:S02]  /*37f0*/  SYNCS.PHASECHK.TRANS64.TRYWAIT P0, [UR7], R3 ;  /* 0x00000003ff0075a7 */ /* 0x000e640008001107 */
[----:B-1----:R-:W-:Y:S05]  /*3800*/  @!P0 BRA `(.L_x_65) ;  /* 0x0000006c004c8947 */ /* 0x002fea0003800000 */
.L_x_147:
[----:B------:R-:W-:Y:S01]  /*3810*/  NOP ;  /* 0x0000000000007918 */ /* 0x000fe20000000000 */
[----:B-1----:R-:W1:Y:S01]  /*3820*/  LDS R0, [UR4+0x14] ;  /* 0x00001404ff007984 */ /* 0x002e620008000800 */
[----:B------:R-:W-:Y:S01]  /*3830*/  ULOP3.LUT UR6, UR16, 0xffff, URZ, 0xc0, !UPT ;  /* 0x0000ffff10067892 */ /* 0x000fe2000f8ec0ff */
[----:B------:R-:W-:Y:S01]  /*3840*/  UMOV UR8, 0xffff ;  /* 0x0000ffff00087882 */ /* 0x000fe20000000000 */
[----:B------:R-:W-:Y:S02]  /*3850*/  UMOV UR5, 0x1 ;  /* 0x0000000100057882 */ /* 0x000fe40000000000 */
[----:B------:R-:W-:-:S04]  /*3860*/  USHF.R.U32.HI UR6, URZ, 0x5, UR6 ;  /* 0x00000005ff067899 */ /* 0x000fc80008011606 */
[----:B------:R-:W-:Y:S02]  /*3870*/  USHF.L.U32 UR8, UR8, UR6, URZ ;  /* 0x0000000608087299 */ /* 0x000fe400080006ff */
[----:B------:R-:W-:-:S04]  /*3880*/  USHF.L.U32 UR5, UR5, UR6, URZ ;  /* 0x0000000605057299 */ /* 0x000fc800080006ff */
[----:B-1----:R-:W-:-:S04]  /*3890*/  LOP3.LUT R0, R0, UR8, RZ, 0xc0, !PT ;  /* 0x0000000800007c12 */ /* 0x002fc8000f8ec0ff */
[----:B------:R-:W-:-:S13]  /*38a0*/  ISETP.NE.AND P0, PT, R0, UR8, PT ;  /* 0x0000000800007c0c */ /* 0x000fda000bf05270 */
[----:B------:R-:W-:Y:S05]  /*38b0*/  @P0 BRA `(.L_x_66) ;  /* 0x0000000000580947 */ /* 0x000fea0003800000 */
[----:B------:R-:W1:Y:S02]  /*38c0*/  LDS R0, [UR4+0x18] ;  /* 0x00001804ff007984 */ /* 0x000e640008000800 */
[----:B-1----:R-:W-:-:S04]  /*38d0*/  LOP3.LUT R0, R0, UR5, RZ, 0xc0, !PT ;  /* 0x0000000500007c12 */ /* 0x002fc8000f8ec0ff */
[----:B------:R-:W-:-:S13]  /*38e0*/  ISETP.NE.AND P0, PT, R0, UR5, PT ;  /* 0x0000000500007c0c */ /* 0x000fda000bf05270 */
[----:B------:R-:W-:Y:S05]  /*38f0*/  @P0 BRA `(.L_x_67) ;  /* 0x00000000003c0947 */ /* 0x000fea0003800000 */
[----:B------:R-:W1:Y:S01]  /*3900*/  S2R R2, SR_LANEID ;  /* 0x0000000000027919 */ /* 0x000e620000000000 */
[----:B------:R-:W-:Y:S01]  /*3910*/  ULOP3.LUT UR8, URZ, UR8, URZ, 0x33, !UPT ;  /* 0x00000008ff087292 */ /* 0x000fe2000f8e33ff */
[----:B------:R-:W-:Y:S01]  /*3920*/  LOP3.LUT R4, RZ, UR5, RZ, 0x33, !PT ;  /* 0x00000005ff047c12 */ /* 0x000fe2000f8e33ff */
[----:B------:R-:W-:Y:S02]  /*3930*/  VOTEU.ANY UR7, UPT, PT ;  /* 0x0000000000077886 */ /* 0x000fe400038e0100 */
[----:B------:R-:W-:Y:S01]  /*3940*/  UFLO.U32 UR7, UR7 ;  /* 0x00000007000772bd */ /* 0x000fe200080e0000 */
[----:B------:R-:W2:Y:S01]  /*3950*/  REDUX UR5, R4 ;  /* 0x00000000040573c4 */ /* 0x000ea20000000000 */
[----:B------:R-:W-:-:S06]  /*3960*/  IMAD.U32 R0, RZ, RZ, UR8 ;  /* 0x00000008ff007e24 */ /* 0x000fcc000f8e00ff */
[----:B------:R3:W-:Y:S01]  /*3970*/  UTCATOMSWS.AND URZ, UR8 ;  /* 0x0000000800ff79e3 */ /* 0x0007e20008000000 */
[----:B------:R-:W4:Y:S01]  /*3980*/  REDUX UR6, R0 ;  /* 0x00000000000673c4 */ /* 0x000f220000000000 */
[----:B-1----:R-:W-:Y:S01]  /*3990*/  ISETP.EQ.U32.AND P0, PT, R2, UR7, PT ;  /* 0x0000000702007c0c */ /* 0x002fe2000bf02070 */
[----:B--2---:R-:W-:Y:S01]  /*39a0*/  IMAD.U32 R2, RZ, RZ, UR5 ;  /* 0x00000005ff027e24 */ /* 0x004fe2000f8e00ff */
[----:B----4-:R-:W-:-:S11]  /*39b0*/  MOV R3, UR6 ;  /* 0x0000000600037c02 */ /* 0x010fd60008000f00 */
[----:B------:R3:W-:Y:S04]  /*39c0*/  @P0 ATOMS.AND RZ, [UR4+0x14], R3 ;  /* 0x00001403ffff098c */ /* 0x0007e8000a800004 */
[----:B------:R3:W-:Y:S01]  /*39d0*/  @P0 ATOMS.AND RZ, [UR4+0x18], R2 ;  /* 0x00001802ffff098c */ /* 0x0007e2000a800004 */
[----:B------:R-:W-:Y:S05]  /*39e0*/  BRA `(.L_x_68) ;  /* 0x0000000000147947 */ /* 0x000fea0003800000 */
.L_x_67:
[----:B------:R-:W-:Y:S02]  /*39f0*/  MOV R2, 0x3a10 ;  /* 0x00003a1000027802 */ /* 0x000fe40000000f00 */
[----:B-----5:R-:W-:Y:S05]  /*3a00*/  CALL.REL.NOINC `($__internal_0_$__cuda_sm10x_tcgen05_guardrail_trap_col_being_dealloced_not_returned_by_alloc) ;  /* 0x0000006c00f47944 */ /* 0x020fea0003c00000 */
[----:B------:R-:W-:Y:S05]  /*3a10*/  BRA `(.L_x_68) ;  /* 0x0000000000087947 */ /* 0x000fea0003800000 */
.L_x_66:
[----:B------:R-:W-:Y:S02]  /*3a20*/  MOV R2, 0x3a40 ;  /* 0x00003a4000027802 */ /* 0x000fe40000000f00 */
[----:B-----5:R-:W-:Y:S05]  /*3a30*/  CALL.REL.NOINC `($__internal_2_$__cuda_sm10x_tcgen05_guardrail_trap_unallocated_columns_being_dealloced) ;  /* 0x0000007000007944 */ /* 0x020fea0003c00000 */
.L_x_68:
[----:B------:R-:W-:Y:S01]  /*3a40*/  NOP ;  /* 0x0000000000007918 */ /* 0x000fe20000000000 */
[----:B---3--:R-:W-:Y:S05]  /*3a50*/  EXIT ;  /* 0x000000000000794d */ /* 0x008fea0003800000 */
.L_x_50:
[----:B------:R-:W-:-:S09]  /*3a60*/  UISETP.NE.OR UP3, UPT, UR8, 0x3, UP3 ;  /* 0x000000030800788c */ /* 0x000fd20009f65670 */
[----:B------:R-:W-:Y:S05]  /*3a70*/  BRA.U UP3, `(.L_x_69) ;  /* 0x0000001103147547 */ /* 0x000fea000b800000 */
[----:B------:R-:W1:Y:S01]  /*3a80*/  LDC R0, c[0x0][0xb30] ;  /* 0x0002cc00ff007b82 */ /* 0x000e620000000800 */
[----:B------:R-:W2:Y:S01]  /*3a90*/  LDCU.64 UR8, c[0x0][0x888] ;  /* 0x00011100ff0877ac */ /* 0x000ea20008000a00 */
[----:B------:R-:W-:Y:S02]  /*3aa0*/  HFMA2 R27, -RZ, RZ, 0, 0 ;  /* 0x00000000ff1b7431 */ /* 0x000fe400000001ff */
[----:B------:R-:W-:Y:S01]  /*3ab0*/  IMAD.MOV.U32 R29, RZ, RZ, 0x1 ;  /* 0x00000001ff1d7424 */ /* 0x000fe200078e00ff */
[----:B------:R-:W-:Y:S01]  /*3ac0*/  MOV R25, 0x2000 ;  /* 0x0000200000197802 */ /* 0x000fe20000000f00 */
[----:B------:R-:W4:Y:S01]  /*3ad0*/  LDCU.64 UR4, c[0x0][0x890] ;  /* 0x00011200ff0477ac */ /* 0x000f220008000a00 */
[----:B------:R-:W-:Y:S01]  /*3ae0*/  IMAD.MOV.U32 R28, RZ, RZ, RZ ;  /* 0x000000ffff1c7224 */ /* 0x000fe200078e00ff */
[----:B------:R-:W3:Y:S01]  /*3af0*/  LDC R19, c[0x0][0x370] ;  /* 0x0000dc00ff137b82 */ /* 0x000ee20000000800 */
[----:B------:R-:W-:Y:S01]  /*3b00*/  UMOV UR7, 0x400 ;  /* 0x0000040000077882 */ /* 0x000fe20000000000 */
[----:B------:R-:W-:-:S02]  /*3b10*/  UPLOP3.LUT UP0, UPT, UPT, UPT, UPT, 0x40, 0x4 ;  /* 0x000000000004789c */ /* 0x000fc40003f0e870 */
[----:B------:R-:W-:-:S04]  /*3b20*/  ULEA UR7, UR37, UR7, 0x18 ;  /* 0x0000000725077291 */ /* 0x000fc8000f8ec0ff */
[----:B------:R-:W3:Y:S01]  /*3b30*/  LDC R2, c[0x0][0xb0c] ;  /* 0x0002c300ff027b82 */ /* 0x000ee20000000800 */
[----:B------:R-:W-:Y:S02]  /*3b40*/  UIADD3 UR13, UPT, UPT, UR7, 0x78, URZ ;  /* 0x00000078070d7890 */ /* 0x000fe4000fffe0ff */
[----:B--2---:R-:W-:Y:S02]  /*3b50*/  UISETP.NE.U32.AND UP2, UPT, UR8, URZ, UPT ;  /* 0x000000ff0800728c */ /* 0x004fe4000bf45070 */
[----:B------:R-:W-:Y:S02]  /*3b60*/  UIADD3 UR33, UPT, UPT, UR7, 0x60, URZ ;  /* 0x0000006007217890 */ /* 0x000fe4000fffe0ff */
[----:B----4-:R-:W-:Y:S01]  /*3b70*/  UISETP.NE.U32.AND UP3, UPT, UR4, URZ, UPT ;  /* 0x000000ff0400728c */ /* 0x010fe2000bf65070 */
[----:B------:R-:W2:Y:S01]  /*3b80*/  LDC R18, c[0x0][0xb20] ;  /* 0x0002c800ff127b82 */ /* 0x000ea20000000800 */
[----:B-1----:R-:W-:Y:S01]  /*3b90*/  ISETP.NE.AND P1, PT, R0, 0x1, PT ;  /* 0x000000010000780c */ /* 0x002fe20003f25270 */
[----:B------:R-:W-:-:S02]  /*3ba0*/  UISETP.NE.AND.EX UP2, UPT, UR9, URZ, UPT, UP2 ;  /* 0x000000ff0900728c */ /* 0x000fc4000bf45320 */
[----:B------:R-:W-:Y:S02]  /*3bb0*/  UIADD3 UR25, UPT, UPT, UR7, 0x68, URZ ;  /* 0x0000006807197890 */ /* 0x000fe4000fffe0ff */
[----:B------:R-:W-:Y:S02]  /*3bc0*/  UIADD3 UR17, UPT, UPT, UR7, 0x70, URZ ;  /* 0x0000007007117890 */ /* 0x000fe4000fffe0ff */
[----:B------:R-:W1:Y:S01]  /*3bd0*/  LDC.64 R30, c[0x0][0x348] ;  /* 0x0000d200ff1e7b82 */ /* 0x000e620000000a00 */
[----:B------:R-:W-:Y:S02]  /*3be0*/  UPRMT UR13, UR37, 0x654, UR13 ;  /* 0x00000654250d7896 */ /* 0x000fe4000800000d */
[----:B------:R-:W-:-:S05]  /*3bf0*/  UISETP.NE.AND.EX UP3, UPT, UR5, URZ, UPT, UP3 ;  /* 0x000000ff0500728c */ /* 0x000fca000bf65330 */
[----:B------:R-:W4:Y:S08]  /*3c00*/  LDC.64 R16, c[0x0][0xb10] ;  /* 0x0002c400ff107b82 */ /* 0x000f300000000a00 */
[----:B------:R-:W1:Y:S08]  /*3c10*/  LDC.64 R6, c[0x0][0xb18] ;  /* 0x0002c600ff067b82 */ /* 0x000e700000000a00 */
[----:B------:R-:W1:Y:S08]  /*3c20*/  LDC.64 R4, c[0x0][0xb28] ;  /* 0x0002ca00ff047b82 */ /* 0x000e700000000a00 */
[----:B--23--:R-:W1:Y:S02]  /*3c30*/  LDC R24, c[0x0][0x374] ;  /* 0x0000dd00ff187b82 */ /* 0x00ce640000000800 */
.L_x_80:
[C---:B------:R-:W-:Y:S02]  /*3c40*/  LEA R0, R28.reuse, UR7, 0x3 ;  /* 0x000000071c007c11 */ /* 0x040fe4000f8e18ff */
[----:B------:R-:W-:Y:S02]  /*3c50*/  SHF.L.U32 R3, R27, 0x1f, RZ ;  /* 0x0000001f1b037819 */ /* 0x000fe400000006ff */
[----:B------:R-:W-:Y:S02]  /*3c60*/  LEA R20, R28, UR7, 0x4 ;  /* 0x000000071c147c11 */ /* 0x000fe4000f8e20ff */
[----:B--2---:R-:W2:Y:S02]  /*3c70*/  SYNCS.PHASECHK.TRANS64.TRYWAIT P0, [R0+URZ+0xb0], R3 ;  /* 0x0000b003000075a7 */ /* 0x004ea400080011ff */
[----:B--2---:R-:W-:Y:S05]  /*3c80*/  @!P0 BRA `(.L_x_70) ;  /* 0x0000006800448947 */ /* 0x004fea0003800000 */
.L_x_148:
[----:B------:R-:W-:Y:S01]  /*3c90*/  ISETP.GE.AND P0, PT, R66, 0x1, PT ;  /* 0x000000014200780c */ /* 0x000fe20003f06270 */
[----:B------:R-:W3:Y:S01]  /*3ca0*/  LDS.128 R20, [R20+0x140] ;  /* 0x0001400014147984 */ /* 0x000ee20000000c00 */
[----:B--2---:R-:W-:Y:S01]  /*3cb0*/  VIADD R0, R0, 0xc0 ;  /* 0x000000c000007836 */ /* 0x004fe20000000000 */
[----:B------:R-:W-:Y:S01]  /*3cc0*/  @!PT LDS RZ, [RZ] ;  /* 0x00000000fffff984 */ /* 0x000fe20000000800 */
[----:B------:R-:W-:Y:S01]  /*3cd0*/  @!PT LDS RZ, [RZ] ;  /* 0x00000000fffff984 */ /* 0x000fe20000000800 */
[----:B------:R-:W-:Y:S01]  /*3ce0*/  @!PT LDS RZ, [RZ] ;  /* 0x00000000fffff984 */ /* 0x000fe20000000800 */
[----:B------:R-:W-:Y:S01]  /*3cf0*/  @!PT LDS RZ, [RZ] ;  /* 0x00000000fffff984 */ /* 0x000fe20000000800 */
[----:B------:R2:W-:Y:S06]  /*3d00*/  MEMBAR.ALL.CTA ;  /* 0x0000000000007992 */ /* 0x0005ec0000008000 */
[----:B--2---:R-:W2:Y:S01]  /*3d10*/  FENCE.VIEW.ASYNC.S ;  /* 0x00000000000073c6 */ /* 0x004ea20000000000 */
[----:B------:R-:W-:Y:S04]  /*3d20*/  PRMT R0, RZ, 0x654, R0 ;  /* 0x00000654ff007816 */ /* 0x000fe80000000000 */
[----:B--2---:R2:W-:Y:S01]  /*3d30*/  SYNCS.ARRIVE.TRANS64.RED.A1T0 RZ, [R0+URZ], RZ ;  /* 0x000000ff00ff79a7 */ /* 0x0045e200081004ff */
[----:B---3--:R-:W-:Y:S11]  /*3d40*/  LOP3.LUT P3, RZ, R22, 0x1, RZ, 0xc0, !PT ;  /* 0x0000000116ff7812 */ /* 0x008ff6000786c0ff */
[----:B------:R-:W-:Y:S02]  /*3d50*/  @!UPT UIADD3 URZ, UPT, UPT, URZ, URZ, URZ ;  /* 0x000000fffffff290 */ /* 0x000fe4000fffe0ff */
[----:B------:R-:W-:Y:S02]  /*3d60*/  @P3 MOV R13, R20 ;  /* 0x00000014000d3202 */ /* 0x000fe40000000f00 */
[----:B------:R-:W-:Y:S01]  /*3d70*/  @P3 LOP3.LUT R8, R21, 0xffff, RZ, 0xc0, !PT ;  /* 0x0000ffff15083812 */ /* 0x000fe200078ec0ff */
[----:B--2---:R-:W-:Y:S06]  /*3d80*/  @!P0 BRA `(.L_x_71) ;  /* 0x0000000000a48947 */ /* 0x004fec0003800000 */
[----:B-1----:R-:W-:Y:S01]  /*3d90*/  IMAD.HI.U32 R33, R24, R7, RZ ;  /* 0x0000000718217227 */ /* 0x002fe200078e00ff */
[----:B------:R-:W-:Y:S02]  /*3da0*/  ISETP.NE.AND P0, PT, R6, 0x1, PT ;  /* 0x000000010600780c */ /* 0x000fe40003f05270 */
[----:B------:R-:W-:Y:S01]  /*3db0*/  ISETP.NE.AND P2, PT, R66, 0x1, PT ;  /* 0x000000014200780c */ /* 0x000fe20003f45270 */
[----:B----4-:R-:W-:Y:S01]  /*3dc0*/  IMAD.HI.U32 R32, R19, R16, RZ ;  /* 0x0000001013207227 */ /* 0x010fe200078e00ff */
[----:B------:R-:W-:Y:S02]  /*3dd0*/  SHF.R.U32.HI R33, RZ, R18, R33 ;  /* 0x00000012ff217219 */ /* 0x000fe40000011621 */
[----:B------:R-:W-:Y:S01]  /*3de0*/  ISETP.NE.AND P4, PT, R2, 0x1, PT ;  /* 0x000000010200780c */ /* 0x000fe20003f85270 */
[----:B------:R-:W-:Y:S01]  /*3df0*/  IMAD.HI.U32 R34, R13, R16, RZ ;  /* 0x000000100d227227 */ /* 0x000fe200078e00ff */
[----:B------:R-:W-:Y:S02]  /*3e00*/  SHF.R.U32.HI R32, RZ, R17, R32 ;  /* 0x00000011ff207219 */ /* 0x000fe40000011620 */
[----:B------:R-:W-:Y:S01]  /*3e10*/  SEL R3, R24, R33, !P0 ;  /* 0x0000002118037207 */ /* 0x000fe20004000000 */
[C---:B------:R-:W-:Y:S01]  /*3e20*/  IMAD.HI.U32 R33, R8.reuse, R7, RZ ;  /* 0x0000000708217227 */ /* 0x040fe200078e00ff */
[----:B------:R-:W-:Y:S02]  /*3e30*/  SEL R11, R19, R32, !P4 ;  /* 0x00000020130b7207 */ /* 0x000fe40006000000 */
[----:B------:R-:W-:Y:S01]  /*3e40*/  SHF.R.U32.HI R34, RZ, R17, R34 ;  /* 0x00000011ff227219 */ /* 0x000fe20000011622 */
[----:B------:R-:W-:Y:S01]  /*3e50*/  IMAD.HI.U32 R36, R3, R4, RZ ;  /* 0x0000000403247227 */ /* 0x000fe200078e00ff */
[----:B------:R-:W-:Y:S03]  /*3e60*/  SHF.R.U32.HI R33, RZ, R18, R33 ;  /* 0x00000012ff217219 */ /* 0x000fe60000011621 */
[----:B------:R-:W-:Y:S01]  /*3e70*/  IMAD.HI.U32 R32, R11, R4, RZ ;  /* 0x000000040b207227 */ /* 0x000fe200078e00ff */
[----:B------:R-:W-:Y:S02]  /*3e80*/  @P2 SHF.R.U32.HI R3, RZ, R5, R36 ;  /* 0x00000005ff032219 */ /* 0x000fe40000011624 */
[----:B------:R-:W-:Y:S02]  /*3e90*/  SEL R9, R8, R33, !P0 ;  /* 0x0000002108097207 */ /* 0x000fe40004000000 */
[----:B------:R-:W-:Y:S01]  /*3ea0*/  @P2 SHF.R.U32.HI R11, RZ, R5, R32 ;  /* 0x00000005ff0b2219 */ /* 0x000fe20000011620 */
[C---:B------:R-:W-:Y:S01]  /*3eb0*/  IMAD R10, R66.reuse, R3, RZ ;  /* 0x00000003420a7224 */ /* 0x040fe200078e02ff */
[----:B------:R-:W-:Y:S01]  /*3ec0*/  SEL R3, R13, R34, !P4 ;  /* 0x000000220d037207 */ /* 0x000fe20006000000 */
[C---:B------:R-:W-:Y:S03]  /*3ed0*/  IMAD.HI.U32 R14, R9.reuse, R4, RZ ;  /* 0x00000004090e7227 */ /* 0x040fe600078e00ff */
[----:B------:R-:W-:Y:S01]  /*3ee0*/  ISETP.GE.AND P0, PT, R9, R10, PT ;  /* 0x0000000a0900720c */ /* 0x000fe20003f06270 */
[C---:B------:R-:W-:Y:S01]  /*3ef0*/  IMAD R12, R66.reuse, R11, RZ ;  /* 0x0000000b420c7224 */ /* 0x040fe200078e02ff */
[-C--:B------:R-:W-:Y:S04]  /*3f00*/  SHF.R.U32.HI R14, RZ, R5.reuse, R14 ;  /* 0x00000005ff0e7219 */ /* 0x080fe8000001160e */
[----:B------:R-:W-:Y:S02]  /*3f10*/  ISETP.GE.OR P0, PT, R3, R12, P0 ;  /* 0x0000000c0300720c */ /* 0x000fe40000706670 */
[----:B------:R-:W-:Y:S05]  /*3f20*/  SEL R15, R9, R14, !P2 ;  /* 0x0000000e090f7207 */ /* 0x000fea0005000000 */
[----:B------:R-:W-:Y:S04]  /*3f30*/  IMAD.MOV R14, RZ, RZ, -R15 ;  /* 0x000000ffff0e7224 */ /* 0x000fe800078e0a0f */
[----:B------:R-:W-:Y:S02]  /*3f40*/  IMAD R14, R66, R14, R9 ;  /* 0x0000000e420e7224 */ /* 0x000fe400078e0209 */
[C---:B------:R-:W-:Y:S05]  /*3f50*/  @!P0 IMAD.HI.U32 R10, R3.reuse, R4, RZ ;  /* 0x00000004030a8227 */ /* 0x040fea00078e00ff */
[----:B------:R-:W-:Y:S04]  /*3f60*/  @!P0 SHF.R.U32.HI R10, RZ, R5, R10 ;  /* 0x00000005ff0a8219 */ /* 0x000fe8000001160a */
[----:B------:R-:W-:Y:S01]  /*3f70*/  @!P0 SEL R0, R3, R10, !P2 ;  /* 0x0000000a03008207 */ /* 0x000fe20005000000 */
[----:B------:R-:W-:Y:S03]  /*3f80*/  IMAD.MOV R10, RZ, RZ, -R3 ;  /* 0x000000ffff0a7224 */ /* 0x000fe600078e0a03 */
[----:B------:R-:W-:Y:S01]  /*3f90*/  @!P0 IADD3 R15, PT, PT, R15, -R0, RZ ;  /* 0x800000000f0f8210 */ /* 0x000fe20007ffe0ff */
[----:B------:R-:W-:Y:S01]  /*3fa0*/  @!P0 IMAD R0, R11, R14, R0 ;  /* 0x0000000e0b008224 */ /* 0x000fe200078e0200 */
[----:B------:R-:W-:Y:S01]  /*3fb0*/  IADD3 R11, PT, PT, -R9, RZ, RZ ;  /* 0x000000ff090b7210 */ /* 0x000fe20007ffe1ff */
[----:B------:R-:W-:Y:S02]  /*3fc0*/  IMAD R13, R2, R10, R13 ;  /* 0x0000000a020d7224 */ /* 0x000fe400078e020d */
[----:B------:R-:W-:Y:S02]  /*3fd0*/  @!P0 IMAD R9, R15, R66, R3 ;  /* 0x000000420f098224 */ /* 0x000fe400078e0203 */
[----:B------:R-:W-:Y:S02]  /*3fe0*/  @!P0 IMAD.MOV.U32 R3, RZ, RZ, R0 ;  /* 0x000000ffff038224 */ /* 0x000fe400078e0000 */
[----:B------:R-:W-:Y:S02]  /*3ff0*/  IMAD R8, R6, R11, R8 ;  /* 0x0000000b06087224 */ /* 0x000fe400078e0208 */
[----:B------:R-:W-:Y:S02]  /*4000*/  IMAD R13, R3, R2, R13 ;  /* 0x00000002030d7224 */ /* 0x000fe400078e020d */
[----:B------:R-:W-:Y:S02]  /*4010*/  IMAD R8, R9, R6, R8 ;  /* 0x0000000609087224 */ /* 0x000fe400078e0208 */
.L_x_71:
[----:B------:R-:W-:Y:S05]  /*4020*/  BRA.U UP0, `(.L_x_72) ;  /* 0x0000000100107547 */ /* 0x000fea000b800000 */
[----:B------:R-:W-:Y:S04]  /*4030*/  MOV R0, UR6 ;  /* 0x0000000600007c02 */ /* 0x000fe80008000f00 */
[----:B------:R-:W-:Y:S04]  /*4040*/  SHF.L.U32 R3, R0, 0x1f, RZ ;  /* 0x0000001f00037819 */ /* 0x000fe800000006ff */
[----:B------:R-:W2:Y:S02]  /*4050*/  SYNCS.PHASECHK.TRANS64.TRYWAIT P0, [UR7+0xa8], R3 ;  /* 0x0000a803ff0075a7 */ /* 0x000ea40008001107 */
[----:B--2---:R-:W-:Y:S05]  /*4060*/  @!P0 BRA `(.L_x_73) ;  /* 0x0000006400608947 */ /* 0x004fea0003800000 */
.L_x_72:
[----:B------:R-:W-:Y:S02]  /*4070*/  R2UR UR35, R111 ;  /* 0x000000006f2372ca */ /* 0x000fe400000e0000 */
[----:B------:R-:W-:Y:S02]  /*4080*/  R2UR UR34, R112 ;  /* 0x00000000702272ca */ /* 0x000fe400000e0000 */
[----:B------:R-:W-:Y:S02]  /*4090*/  ISETP.NE.U32.AND P2, PT, RZ, UR4, PT ;  /* 0x00000004ff007c0c */ /* 0x000fe4000bf45070 */
[----:B------:R-:W-:Y:S02]  /*40a0*/  SHF.L.U32 R12, R29, 0x1f, RZ ;  /* 0x0000001f1d0c7819 */ /* 0x000fe400000006ff */
[----:B------:R-:W-:Y:S05]  /*40b0*/  ISETP.NE.AND.EX P2, PT, RZ, UR5, PT, P2 ;  /* 0x00000005ff007c0c */ /* 0x000fea000bf45320 */
[----:B------:R-:W-:Y:S02]  /*40c0*/  USHF.L.U32 UR35, UR35, 0x7, URZ ;  /* 0x0000000723237899 */ /* 0x000fe400080006ff */
[----:B------:R-:W-:Y:S01]  /*40d0*/  USHF.L.U32 UR34, UR34, 0x7, URZ ;  /* 0x0000000722227899 */ /* 0x000fe200080006ff */
[----:B------:R-:W-:Y:S11]  /*40e0*/  BRA.U !UP3, `(.L_x_74) ;  /* 0x000000010b347547 */ /* 0x000ff6000b800000 */
[----:B------:R-:W-:Y:S01]  /*40f0*/  UPLOP3.LUT UP1, UPT, UPT, UPT, UP2, 0x80, 0x8 ;  /* 0x000000000008789c */ /* 0x000fe20003f2f020 */
[----:B--2---:R-:W-:Y:S02]  /*4100*/  HFMA2 R0, -RZ, RZ, 0, 5.9604644775390625e-08 ;  /* 0x00000001ff007431 */ /* 0x004fe400000001ff */
[----:B------:R-:W-:Y:S03]  /*4110*/  IMAD.MOV.U32 R109, RZ, RZ, 0x1 ;  /* 0x00000001ff6d7424 */ /* 0x000fe600078e00ff */
[----:B------:R-:W-:Y:S05]  /*4120*/  PLOP3.LUT P0, PT, PT, PT, UP1, 0x80, 0x8 ;  /* 0x000000000008781c */ /* 0x000fea0003f0f018 */
[----:B------:R-:W2:Y:S01]  /*4130*/  @UP1 LDCU.64 UR10, c[0x0][0x888] ;  /* 0x00011100ff0a17ac */ /* 0x000ea20008000a00 */
[----:B------:R-:W-:Y:S07]  /*4140*/  @UP1 UIMAD UR8, UR36, UR4, URZ ;  /* 0x00000004240812a4 */ /* 0x000fee000f8e02ff */
[----:B------:R-:W-:Y:S01]  /*4150*/  @!P0 PRMT R109, R0, 0x7610, R109 ;  /* 0x00007610006d8816 */ /* 0x000fe2000000006d */
[----:B--2---:R-:W-:Y:S03]  /*4160*/  @UP1 UIMAD.WIDE UR10, UR8, 0x4, UR10 ;  /* 0x00000004080a18a5 */ /* 0x004fe6000f8e020a */
[----:B------:R-:W2:Y:S03]  /*4170*/  @!UP1 LDCU UR8, c[0x0][0x880] ;  /* 0x00011000ff0897ac */ /* 0x000ea60008000800 */
[----:B------:R-:W-:Y:S01]  /*4180*/  IMAD.U32 R10, RZ, RZ, UR10 ;  /* 0x0000000aff0a7e24 */ /* 0x000fe2000f8e00ff */
[----:B------:R-:W-:Y:S05]  /*4190*/  MOV R11, UR11 ;  /* 0x0000000b000b7c02 */ /* 0x000fea0008000f00 */
[----:B-----5:R3:W5:Y:S02]  /*41a0*/  @P0 LDG.E R81, desc[UR38][R10.64] ;  /* 0x000000260a510981 */ /* 0x020764000c1e1900 */
[----:B--23--:R-:W-:Y:S07]  /*41b0*/  @!P0 IMAD.U32 R81, RZ, RZ, UR8 ;  /* 0x00000008ff518e24 */ /* 0x00cfee000f8e00ff */
.L_x_74:
[----:B-----5:R-:W-:Y:S01]  /*41c0*/  @!P2 FSETP.EQ.AND P0, PT, R81, RZ, PT ;  /* 0x000000ff5100a20b */ /* 0x020fe20003f02000 */
[----:B------:R-:W-:Y:S01]  /*41d0*/  @!UPT UIADD3 URZ, UPT, UPT, URZ, URZ, URZ ;  /* 0x000000fffffff290 */ /* 0x000fe2000fffe0ff */
[----:B------:R-:W-:Y:S11]  /*41e0*/  @!P2 BRA `(.L_x_75) ;  /* 0x000000000014a947 */ /* 0x000ff60003800000 */
[----:B------:R-:W-:Y:S02]  /*41f0*/  LOP3.LUT P2, RZ, R109, 0xff, RZ, 0xc0, !PT ;  /* 0x000000ff6dff7812 */ /* 0x000fe4000784c0ff */
[----:B------:R-:W-:Y:S04]  /*4200*/  PLOP3.LUT P0, PT, PT, PT, UP1, 0x80, 0x8 ;  /* 0x000000000008781c */ /* 0x000fe80003f0f018 */
[----:B------:R-:W-:Y:S07]  /*4210*/  PLOP3.LUT P0, PT, P0, PT, PT, 0x8, 0x80 ;  /* 0x000000000080781c */ /* 0x000fee000070e170 */
[----:B------:R-:W-:Y:S11]  /*4220*/  @P2 FSETP.EQ.AND P0, PT, R81, RZ, PT ;  /* 0x000000ff5100220b */ /* 0x000ff60003f02000 */
[----:B------:R-:W-:Y:S02]  /*4230*/  @!UPT UIADD3 URZ, UPT, UPT, URZ, URZ, URZ ;  /* 0x000000fffffff290 */ /* 0x000fe4000fffe0ff */
.L_x_75:
[----:B------:R-:W3:Y:S01]  /*4240*/  SYNCS.PHASECHK.TRANS64.TRYWAIT P2, [UR7+0x80], R12 ;  /* 0x0000800cff0075a7 */ /* 0x000ee20008041107 */
[----:B------:R-:W-:Y:S04]  /*4250*/  ELECT P4, URZ, PT ;  /* 0x0000000000ff782f */ /* 0x000fe80003880000 */
[----:B------:R-:W-:Y:S11]  /*4260*/  PLOP3.LUT P4, PT, P0, P4, PT, 0xf2, 0x2f ;  /* 0x00000000002f781c */ /* 0x000ff60000789e72 */
[----:B------:R-:W-:Y:S02]  /*4270*/  @!UPT UIADD3 URZ, UPT, UPT, URZ, URZ, URZ ;  /* 0x000000fffffff290 */ /* 0x000fe4000fffe0ff */
[----:B-1----:R-:W-:Y:S05]  /*4280*/  @!P4 IADD3 R9, P0, PT, R30, 0x580, RZ ;  /* 0x000005801e09c810 */ /* 0x002fea0007f1e0ff */
[----:B--2---:R-:W-:Y:S01]  /*4290*/  @!P4 IMAD.X R0, RZ, RZ, R31, P0 ;  /* 0x000000ffff00c224 */ /* 0x004fe200000e061f */
[----:B---3--:R-:W-:Y:S07]  /*42a0*/  @!P2 BRA `(.L_x_76) ;  /* 0x0000006000e8a947 */ /* 0x008fee0003800000 */
.L_x_151:
[----:B------:R-:W-:Y:S01]  /*42b0*/  @!P4 R2UR UR8, R0 ;  /* 0x000000000008c2ca */ /* 0x000fe200000e0000 */
[----:B------:R-:W-:Y:S01]  /*42c0*/  VOTEU.ALL UP0, P4 ;  /* 0x0000000000ff7886 */ /* 0x000fe20002000000 */
[----:B------:R-:W-:Y:S01]  /*42d0*/  @!P4 R2UR UR9, R9 ;  /* 0x000000000909c2ca */ /* 0x000fe200000e0000 */
[----:B------:R-:W-:Y:S01]  /*42e0*/  @!P4 IMAD.MOV.U32 R0, RZ, RZ, 0x2000 ;  /* 0x00002000ff00c424 */ /* 0x000fe200078e00ff */
[----:B------:R-:W-:Y:S01]  /*42f0*/  UMOV UR10, 0x0 ;  /* 0x00000000000a7882 */ /* 0x000fe20000000000 */
[----:B------:R-:W-:Y:S01]  /*4300*/  UMOV UR11, 0x10000000 ;  /* 0x10000000000b7882 */ /* 0x000fe20000000000 */
[----:B------:R-:W-:Y:S01]  /*4310*/  @!UP0 UIADD3 UR32, UPT, UPT, UR7, 0x200, URZ ;  /* 0x0000020007208890 */ /* 0x000fe2000fffe0ff */
[----:B------:R-:W-:Y:S01]  /*4320*/  @!P4 IADD3 R9, P0, PT, R30, 0x580, RZ ;  /* 0x000005801e09c810 */ /* 0x000fe20007f1e0ff */
[----:B------:R-:W-:Y:S05]  /*4330*/  VOTEU.ALL UP0, P4 ;  /* 0x0000000000ff7886 */ /* 0x000fea0002000000 */
[----:B------:R-:W-:Y:S01]  /*4340*/  IMAD.U32 R11, RZ, RZ, UR8 ;  /* 0x00000008ff0b7e24 */ /* 0x000fe2000f8e00ff */
[----:B------:R-:W-:Y:S01]  /*4350*/  UPRMT UR8, UR37, 0x654, UR33 ;  /* 0x0000065425087896 */ /* 0x000fe20008000021 */
[----:B------:R-:W-:Y:S03]  /*4360*/  IMAD.U32 R10, RZ, RZ, UR9 ;  /* 0x00000009ff0a7e24 */ /* 0x000fe6000f8e00ff */
[----:B------:R-:W-:Y:S02]  /*4370*/  @!P4 R2UR UR15, R11 ;  /* 0x000000000b0fc2ca */ /* 0x000fe400000e0000 */
[----:B------:R-:W-:Y:S11]  /*4380*/  @!P4 R2UR UR14, R10 ;  /* 0x000000000a0ec2ca */ /* 0x000ff600000e0000 */
[----:B------:R-:W-:Y:S02]  /*4390*/  @!UPT UIADD3 URZ, UPT, UPT, URZ, URZ, URZ ;  /* 0x000000fffffff290 */ /* 0x000fe4000fffe0ff */
[----:B------:R2:W-:Y:S01]  /*43a0*/  @!UP0 UTMALDG.3D [UR32], [UR14], desc[UR10] ;  /* 0x00000a200e0085b4 */ /* 0x0005e20008011000 */
[----:B------:R3:W-:Y:S01]  /*43b0*/  @!P4 SYNCS.ARRIVE.TRANS64.RED.A0TR RZ, [UR7+0x60], R0 ;  /* 0x00006000ffffc9a7 */ /* 0x0007e20008300407 */
[----:B------:R-:W-:Y:S01]  /*43c0*/  SYNCS.ARRIVE.TRANS64.RED.A1T0 RZ, [UR8], RZ ;  /* 0x000000ffffff79a7 */ /* 0x000fe20008100408 */
[----:B---3--:R-:W-:Y:S01]  /*43d0*/  @!P4 IMAD.X R0, RZ, RZ, R31, P0 ;  /* 0x000000ffff00c224 */ /* 0x008fe200000e061f */
[----:B------:R-:W3:Y:S02]  /*43e0*/  SYNCS.PHASECHK.TRANS64.TRYWAIT P2, [UR7+0x88], R12 ;  /* 0x0000880cff0075a7 */ /* 0x000ee40008041107 */
[----:B--23--:R-:W-:Y:S05]  /*43f0*/  @!P2 BRA `(.L_x_77) ;  /* 0x0000006000aca947 */ /* 0x00cfea0003800000 */
.L_x_153:
        /* <DEDUP_REMOVED lines=8> */
[----:B------:R-:W-:Y:S01]  /*4480*/  @!UP0 UIADD3 UR24, UPT, UPT, UR7, 0x2200, URZ ;  /* 0x0000220007188890 */ /* 0x000fe2000fffe0ff */
[----:B------:R-:W-:Y:S01]  /*4490*/  VOTEU.ALL UP0, P4 ;  /* 0x0000000000ff7886 */ /* 0x000fe20002000000 */
[----:B------:R-:W-:Y:S01]  /*44a0*/  UMOV UR27, UR35 ;  /* 0x00000023001b7c82 */ /* 0x000fe20008000000 */
[----:B------:R-:W-:Y:S02]  /*44b0*/  UMOV UR28, UR36 ;  /* 0x00000024001c7c82 */ /* 0x000fe40008000000 */
[----:B------:R-:W-:Y:S01]  /*44c0*/  IMAD.U32 R11, RZ, RZ, UR8 ;  /* 0x00000008ff0b7e24 */ /* 0x000fe2000f8e00ff */
[----:B------:R-:W-:Y:S01]  /*44d0*/  UPRMT UR8, UR37, 0x654, UR25 ;  /* 0x0000065425087896 */ /* 0x000fe20008000019 */
[----:B------:R-:W-:Y:S02]  /*44e0*/  IMAD.U32 R10, RZ, RZ, UR9 ;  /* 0x00000009ff0a7e24 */ /* 0x000fe4000f8e00ff */
[----:B------:R-:W-:Y:S01]  /*44f0*/  @!P4 IMAD.X R32, RZ, RZ, R31, P0 ;  /* 0x000000ffff20c224 */ /* 0x000fe200000e061f */
[----:B------:R-:W-:Y:S02]  /*4500*/  @!P4 R2UR UR15, R11 ;  /* 0x000000000b0fc2ca */ /* 0x000fe400000e0000 */
[----:B------:R-:W-:Y:S11]  /*4510*/  @!P4 R2UR UR14, R10 ;  /* 0x000000000a0ec2ca */ /* 0x000ff600000e0000 */
[----:B------:R-:W-:Y:S02]  /*4520*/  @!UPT UIADD3 URZ, UPT, UPT, URZ, URZ, URZ ;  /* 0x000000fffffff290 */ /* 0x000fe4000fffe0ff */
[----:B------:R2:W-:Y:S01]  /*4530*/  @!UP0 UTMALDG.3D [UR24], [UR14], desc[UR10] ;  /* 0x00000a180e0085b4 */ /* 0x0005e20008011000 */
[----:B------:R2:W-:Y:S01]  /*4540*/  @!P4 SYNCS.ARRIVE.TRANS64.RED.A0TR RZ, [UR7+0x68], R0 ;  /* 0x00006800ffffc9a7 */ /* 0x0005e20008300407 */
[----:B------:R-:W-:Y:S01]  /*4550*/  SYNCS.ARRIVE.TRANS64.RED.A1T0 RZ, [UR8], RZ ;  /* 0x000000ffffff79a7 */ /* 0x000fe20008100408 */
[----:B------:R-:W3:Y:S02]  /*4560*/  SYNCS.PHASECHK.TRANS64.TRYWAIT P2, [UR7+0x90], R12 ;  /* 0x0000900cff0075a7 */ /* 0x000ee40008041107 */
[----:B--23--:R-:W-:Y:S05]  /*4570*/  @!P2 BRA `(.L_x_78) ;  /* 0x000000600064a947 */ /* 0x00cfea0003800000 */
.L_x_155:
[----:B------:R-:W2:Y:S01]  /*4580*/  LDC.64 R14, c[0x0][0xb10] ;  /* 0x0002c400ff0e7b82 */ /* 0x000ea20000000a00 */
[----:B------:R-:W-:Y:S01]  /*4590*/  @!P4 R2UR UR8, R32 ;  /* 0x000000002008c2ca */ /* 0x000fe200000e0000 */
[----:B------:R-:W-:Y:S01]  /*45a0*/  VOTEU.ALL UP0, P4 ;  /* 0x0000000000ff7886 */ /* 0x000fe20002000000 */
[----:B------:R-:W-:Y:S01]  /*45b0*/  @!P4 R2UR UR9, R33 ;  /* 0x000000002109c2ca */ /* 0x000fe200000e0000 */
[----:B------:R-:W-:Y:S01]  /*45c0*/  UMOV UR10, 0x0 ;  /* 0x00000000000a7882 */ /* 0x000fe20000000000 */
[----:B------:R-:W-:Y:S03]  /*45d0*/  UMOV UR11, 0x10000000 ;  /* 0x10000000000b7882 */ /* 0x000fe60000000000 */
[----:B------:R-:W3:Y:S01]  /*45e0*/  LDC.64 R10, c[0x0][0xb18] ;  /* 0x0002c600ff0a7b82 */ /* 0x000ee20000000a00 */
[----:B------:R-:W-:Y:S01]  /*45f0*/  @!UP0 UIADD3 UR18, UPT, UPT, UR34, 0x40, URZ ;  /* 0x0000004022128890 */ /* 0x000fe2000fffe0ff */
[----:B------:R-:W-:Y:S01]  /*4600*/  @P3 SHF.R.U32.HI R26, RZ, 0x10, R21 ;  /* 0x00000010ff1a3819 */ /* 0x000fe20000011615 */
[----:B------:R-:W-:Y:S01]  /*4610*/  @!UP0 UIADD3 UR16, UPT, UPT, UR7, 0x4200, URZ ;  /* 0x0000420007108890 */ /* 0x000fe2000fffe0ff */
[----:B------:R-:W-:Y:S01]  /*4620*/  VIADD R28, R28, 0x1 ;  /* 0x000000011c1c7836 */ /* 0x000fe20000000000 */
[----:B------:R-:W-:Y:S03]  /*4630*/  VOTEU.ALL UP0, P4 ;  /* 0x0000000000ff7886 */ /* 0x000fe60002000000 */
[----:B------:R-:W5:Y:S01]  /*4640*/  @!P1 LDC R0, c[0x0][0xb20] ;  /* 0x0002c800ff009b82 */ /* 0x000f620000000800 */
[----:B------:R-:W-:Y:S01]  /*4650*/  UMOV UR19, UR35 ;  /* 0x0000002300137c82 */ /* 0x000fe20008000000 */
[----:B------:R-:W-:Y:S01]  /*4660*/  IMAD.U32 R33, RZ, RZ, UR8 ;  /* 0x00000008ff217e24 */ /* 0x000fe2000f8e00ff */
[----:B------:R-:W-:Y:S05]  /*4670*/  UMOV UR20, UR36 ;  /* 0x0000002400147c82 */ /* 0x000fea0008000000 */
[----:B-1----:R-:W1:Y:S01]  /*4680*/  @!P1 LDC R3, c[0x0][0xb0c] ;  /* 0x0002c300ff039b82 */ /* 0x002e620000000800 */
[----:B------:R-:W-:Y:S01]  /*4690*/  IMAD.U32 R32, RZ, RZ, UR9 ;  /* 0x00000009ff207e24 */ /* 0x000fe2000f8e00ff */
[----:B------:R-:W-:Y:S01]  /*46a0*/  UPRMT UR8, UR37, 0x654, UR17 ;  /* 0x0000065425087896 */ /* 0x000fe20008000011 */
[----:B------:R-:W-:Y:S03]  /*46b0*/  @!P4 R2UR UR15, R33 ;  /* 0x00000000210fc2ca */ /* 0x000fe600000e0000 */
[----:B------:R-:W-:Y:S01]  /*46c0*/  @!P4 R2UR UR14, R32 ;  /* 0x00000000200ec2ca */ /* 0x000fe200000e0000 */
[----:B------:R-:W-:Y:S11]  /*46d0*/  @!P4 IMAD.MOV.U32 R32, RZ, RZ, 0x2000 ;  /* 0x00002000ff20c424 */ /* 0x000ff600078e00ff */
[----:B------:R-:W-:Y:S01]  /*46e0*/  @!UPT UIADD3 URZ, UPT, UPT, URZ, URZ, URZ ;  /* 0x000000fffffff290 */ /* 0x000fe2000fffe0ff */
[----:B------:R1:W-:Y:S01]  /*46f0*/  @!UP0 UTMALDG.3D [UR16], [UR14], desc[UR10] ;  /* 0x00000a100e0085b4 */ /* 0x0003e20008011000 */
[----:B------:R1:W-:Y:S02]  /*4700*/  @!P4 SYNCS.ARRIVE.TRANS64.RED.A0TR RZ, [UR7+0x70], R32 ;  /* 0x00007020ffffc9a7 */ /* 0x0003e40008300407 */
[----:B-1----:R-:W-:Y:S01]  /*4710*/  @!P1 ISETP.NE.AND P2, PT, R3, 0x1, PT ;  /* 0x000000010300980c */ /* 0x002fe20003f45270 */
[C---:B--2---:R-:W-:Y:S01]  /*4720*/  @!P1 IMAD.HI.U32 R14, R13.reuse, R14, RZ ;  /* 0x0000000e0d0e9227 */ /* 0x044fe200078e00ff */
[----:B---3--:R-:W-:Y:S03]  /*4730*/  @!P1 ISETP.NE.AND P0, PT, R10, 0x1, PT ;  /* 0x000000010a00980c */ /* 0x008fe60003f05270 */
[C---:B------:R-:W-:Y:S01]  /*4740*/  @!P1 IMAD.HI.U32 R11, R8.reuse, R11, RZ ;  /* 0x0000000b080b9227 */ /* 0x040fe200078e00ff */
[----:B------:R-:W-:Y:S04]  /*4750*/  @!P1 SHF.R.U32.HI R14, RZ, R15, R14 ;  /* 0x0000000fff0e9219 */ /* 0x000fe8000001160e */
[----:B-----5:R-:W-:Y:S01]  /*4760*/  @!P1 SHF.R.U32.HI R9, RZ, R0, R11 ;  /* 0x00000000ff099219 */ /* 0x020fe2000001160b */
[----:B------:R-:W-:Y:S01]  /*4770*/  SYNCS.ARRIVE.TRANS64.RED.A1T0 RZ, [UR8], RZ ;  /* 0x000000ffffff79a7 */ /* 0x000fe20008100408 */
[----:B------:R-:W-:Y:S02]  /*4780*/  @!P1 SEL R14, R13, R14, !P2 ;  /* 0x0000000e0d0e9207 */ /* 0x000fe40005000000 */
[----:B------:R-:W-:Y:S01]  /*4790*/  @!P1 SEL R9, R8, R9, !P0 ;  /* 0x0000000908099207 */ /* 0x000fe20004000000 */
[----:B------:R-:W1:Y:S04]  /*47a0*/  SYNCS.PHASECHK.TRANS64.TRYWAIT P5, [UR7+0x98], R12 ;  /* 0x0000980cff0075a7 */ /* 0x000e6800080a1107 */
[----:B------:R-:W-:Y:S02]  /*47b0*/  @!P1 IMAD.IADD R0, R9, 0x1, -R14 ;  /* 0x0000000109009824 */ /* 0x000fe400078e0a0e */
[----:B------:R-:W-:Y:S02]  /*47c0*/  @!P1 IMAD.IADD R9, R14, 0x1, -R9 ;  /* 0x000000010e099824 */ /* 0x000fe400078e0a09 */
[----:B------:R-:W-:Y:S02]  /*47d0*/  @!P1 IMAD R13, R0, R3, R13 ;  /* 0x00000003000d9224 */ /* 0x000fe400078e020d */
[----:B------:R-:W-:Y:S01]  /*47e0*/  @!P1 IMAD R8, R9, R10, R8 ;  /* 0x0000000a09089224 */ /* 0x000fe200078e0208 */
[----:B-1----:R-:W-:Y:S06]  /*47f0*/  @!P5 BRA `(.L_x_79) ;  /* 0x0000005c00dcd947 */ /* 0x002fec0003800000 */
.L_x_157:
[----:B-1----:R-:W-:Y:S01]  /*4800*/  @!P4 IADD3 R3, P0, PT, R30, 0x580, RZ ;  /* 0x000005801e03c810 */ /* 0x002fe20007f1e0ff */
[----:B------:R-:W-:Y:S01]  /*4810*/  VOTEU.ALL UP0, P4 ;  /* 0x0000000000ff7886 */ /* 0x000fe20002000000 */
[----:B------:R-:W-:Y:S01]  /*4820*/  UMOV UR18, 0x0 ;  /* 0x0000000000127882 */ /* 0x000fe20000000000 */
[----:B------:R-:W-:Y:S01]  /*4830*/  UMOV UR19, 0x10000000 ;  /* 0x1000000000137882 */ /* 0x000fe20000000000 */
[----:B------:R-:W-:Y:S01]  /*4840*/  @!P4 R2UR UR9, R3 ;  /* 0x000000000309c2ca */ /* 0x000fe200000e0000 */
[----:B------:R-:W-:Y:S01]  /*4850*/  @!P4 IMAD.X R0, RZ, RZ, R31, P0 ;  /* 0x000000ffff00c224 */ /* 0x000fe200000e061f */
[----:B------:R-:W-:Y:S01]  /*4860*/  @!UP0 UIADD3 UR10, UPT, UPT, UR34, 0x60, URZ ;  /* 0x00000060220a8890 */ /* 0x000fe2000fffe0ff */
[----:B------:R-:W-:Y:S01]  /*4870*/  ISETP.NE.AND P0, PT, R28, 0x2, PT ;  /* 0x000000021c00780c */ /* 0x000fe20003f05270 */
[----:B------:R-:W-:Y:S01]  /*4880*/  UMOV UR11, UR35 ;  /* 0x00000023000b7c82 */ /* 0x000fe20008000000 */
[----:B------:R-:W-:Y:S01]  /*4890*/  UMOV UR12, UR36 ;  /* 0x00000024000c7c82 */ /* 0x000fe20008000000 */
[----:B------:R-:W-:Y:S01]  /*48a0*/  @!P4 R2UR UR8, R0 ;  /* 0x000000000008c2ca */ /* 0x000fe200000e0000 */
[----:B------:R-:W-:Y:S01]  /*48b0*/  IMAD.IADD R112, R8, 0x1, R87 ;  /* 0x0000000108707824 */ /* 0x000fe200078e0257 */
[----:B------:R-:W-:Y:S01]  /*48c0*/  @P3 R2UR UR36, R26 ;  /* 0x000000001a2432ca */ /* 0x000fe200000e0000 */
[----:B------:R-:W-:Y:S01]  /*48d0*/  IMAD.IADD R111, R13, 0x1, R108 ;  /* 0x000000010d6f7824 */ /* 0x000fe200078e026c */
[----:B------:R-:W-:Y:S02]  /*48e0*/  SEL R0, RZ, 0x1, P0 ;  /* 0x00000001ff007807 */ /* 0x000fe40000000000 */
[----:B------:R-:W-:Y:S01]  /*48f0*/  LOP3.LUT R29, R29, 0x1, RZ, 0x3c, !PT ;  /* 0x000000011d1d7812 */ /* 0x000fe200078e3cff */
[----:B------:R-:W-:Y:S01]  /*4900*/  IMAD.U32 R10, RZ, RZ, UR9 ;  /* 0x00000009ff0a7e24 */ /* 0x000fe2000f8e00ff */
[----:B------:R-:W-:Y:S01]  /*4910*/  @!UP0 UIADD3 UR9, UPT, UPT, UR7, 0x78, URZ ;  /* 0x0000007807098890 */ /* 0x000fe2000fffe0ff */
[----:B------:R-:W-:Y:S02]  /*4920*/  LOP3.LUT R27, R27, R0, RZ, 0x3c, !PT ;  /* 0x000000001b1b7212 */ /* 0x000fe400078e3cff */
[----:B------:R-:W-:Y:S02]  /*4930*/  SEL R28, R28, RZ, P0 ;  /* 0x000000ff1c1c7207 */ /* 0x000fe40000000000 */
[----:B------:R-:W-:Y:S01]  /*4940*/  IMAD.U32 R11, RZ, RZ, UR8 ;  /* 0x00000008ff0b7e24 */ /* 0x000fe2000f8e00ff */
[----:B------:R-:W-:Y:S01]  /*4950*/  @!P4 R2UR UR14, R10 ;  /* 0x000000000a0ec2ca */ /* 0x000fe200000e0000 */
[----:B------:R-:W-:Y:S01]  /*4960*/  @!UP0 UIADD3 UR8, UPT, UPT, UR7, 0x6200, URZ ;  /* 0x0000620007088890 */ /* 0x000fe2000fffe0ff */
[----:B------:R-:W-:Y:S02]  /*4970*/  VOTEU.ALL UP0, P4 ;  /* 0x0000000000ff7886 */ /* 0x000fe40002000000 */
[----:B------:R-:W-:Y:S11]  /*4980*/  @!P4 R2UR UR15, R11 ;  /* 0x000000000b0fc2ca */ /* 0x000ff600000e0000 */
[----:B------:R-:W-:Y:S02]  /*4990*/  @!UPT UIADD3 URZ, UPT, UPT, URZ, URZ, URZ ;  /* 0x000000fffffff290 */ /* 0x000fe4000fffe0ff */
[----:B------:R2:W-:Y:S01]  /*49a0*/  @!UP0 UTMALDG.3D [UR8], [UR14], desc[UR18] ;  /* 0x000012080e0085b4 */ /* 0x0005e20008011000 */
[----:B------:R2:W-:Y:S01]  /*49b0*/  @!P4 SYNCS.ARRIVE.TRANS64.RED.A0TR RZ, [UR7+0x78], R25 ;  /* 0x00007819ffffc9a7 */ /* 0x0005e20008300407 */
[----:B------:R-:W-:Y:S01]  /*49c0*/  UPLOP3.LUT UP0, UPT, UPT, UPT, UPT, 0x80, 0x8 ;  /* 0x000000000008789c */ /* 0x000fe20003f0f070 */
[----:B------:R-:W-:Y:S01]  /*49d0*/  SYNCS.ARRIVE.TRANS64.RED.A1T0 RZ, [UR13], RZ ;  /* 0x000000ffffff79a7 */ /* 0x000fe2000810040d */
[----:B------:R-:W-:Y:S09]  /*49e0*/  @P3 BRA `(.L_x_80) ;  /* 0xfffffff000943947 */ /* 0x000ff2000383ffff */
[----:B------:R-:W-:-:S04]  /*49f0*/  SHF.L.U32 R3, R29, 0x1f, RZ ;  /* 0x0000001f1d037819 */ /* 0x000fc800000006ff */
[----:B------:R-:W1:Y:S02]  /*4a00*/  SYNCS.PHASECHK.TRANS64.TRYWAIT P0, [UR7+0x80], R3 ;  /* 0x00008003ff0075a7 */ /* 0x000e640008001107 */
[----:B-1----:R-:W-:Y:S05]  /*4a10*/  @!P0 BRA `(.L_x_81) ;  /* 0x0000005c006c8947 */ /* 0x002fea0003800000 */
.L_x_159:
[----:B------:R-:W3:Y:S02]  /*4a20*/  SYNCS.PHASECHK.TRANS64.TRYWAIT P0, [UR7+0x88], R3 ;  /* 0x00008803ff0075a7 */ /* 0x000ee40008001107 */
[----:B---3--:R-:W-:Y:S05]  /*4a30*/  @!P0 BRA `(.L_x_82) ;  /* 0x0000005c007c8947 */ /* 0x008fea0003800000 */
.L_x_161:
[----:B------:R-:W3:Y:S02]  /*4a40*/  SYNCS.PHASECHK.TRANS64.TRYWAIT P0, [UR7+0x90], R3 ;  /* 0x00009003ff0075a7 */ /* 0x000ee40008001107 */
[----:B---3--:R-:W-:Y:S05]  /*4a50*/  @!P0 BRA `(.L_x_83) ;  /* 0x0000005c008c8947 */ /* 0x008fea0003800000 */
.L_x_163:
[----:B-1----:R-:W-:-:S07]  /*4a60*/  MOV R0, UR7 ;  /* 0x0000000700007c02 */ /* 0x002fce0008000f00 */
.L_x_84:
[----:B-1----:R-:W-:-:S04]  /*4a70*/  SHF.L.U32 R3, R29, 0x1f, RZ ;  /* 0x0000001f1d037819 */ /* 0x002fc800000006ff */
[----:B------:R1:W3:Y:S03]  /*4a80*/  SYNCS.PHASECHK.TRANS64.TRYWAIT P0, [R0+URZ+0x98], R3 ;  /* 0x00009803000075a7 */ /* 0x0002e600080011ff */
[----:B---3--:R-:W-:Y:S05]  /*4a90*/  @!P0 NANOSLEEP.SYNCS 0x989680 ;  /* 0x009896800000895d */ /* 0x008fea0003900000 */
[----:B------:R-:W3:Y:S02]  /*4aa0*/  @!P0 SYNCS.PHASECHK.TRANS64 P0, [R0+URZ+0x98], R3 ;  /* 0x00009803000085a7 */ /* 0x000ee400080010ff */
[----:B--23--:R-:W-:Y:S05]  /*4ab0*/  @P0 EXIT ;  /* 0x000000000000094d */ /* 0x00cfea0003800000 */
[----:B------:R-:W-:Y:S05]  /*4ac0*/  BRA `(.L_x_84) ;  /* 0xfffffffc00e87947 */ /* 0x000fea000383ffff */
.L_x_69:
[----:B------:R-:W-:-:S06]  /*4ad0*/  UISETP.GE.AND UP0, UPT, UR8, 0x4, UPT ;  /* 0x000000040800788c */ /* 0x000fcc000bf06270 */
[----:B------:R-:W-:-:S13]  /*4ae0*/  PLOP3.LUT P0, PT, PT, PT, UP0, 0x80, 0x8 ;  /* 0x000000000008781c */ /* 0x000fda0003f0f008 */
[----:B------:R-:W-:Y:S05]  /*4af0*/  @!P0 EXIT ;  /* 0x000000000000894d */ /* 0x000fea0003800000 */
[----:B------:R-:W-:Y:S01]  /*4b00*/  BAR.SYNC.DEFER_BLOCKING 0x6, 0xa0 ;  /* 0x0182800000007b1d */ /* 0x000fe20000010000 */
[C---:B------:R-:W-:Y:S01]  /*4b10*/  IMAD.SHL.U32 R5, R129.reuse, 0x20, RZ ;  /* 0x0000002081057824 */ /* 0x040fe200078e00ff */
[C---:B------:R-:W-:Y:S01]  /*4b20*/  LOP3.LUT R131, R129.reuse, 0x60, RZ, 0xc0, !PT ;  /* 0x0000006081837812 */ /* 0x040fe200078ec0ff */
[C---:B------:R-:W-:Y:S01]  /*4b30*/  IMAD.SHL.U32 R128, R129.reuse, 0x4, RZ ;  /* 0x0000000481807824 */ /* 0x040fe200078e00ff */
[C---:B------:R-:W-:Y:S01]  /*4b40*/  LOP3.LUT R130, R129.reuse, 0x2, RZ, 0xc0, !PT ;  /* 0x0000000281827812 */ /* 0x040fe200078ec0ff */
[----:B------:R-:W-:Y:S01]  /*4b50*/  IMAD.U32 R70, R129, 0x10000, RZ ;  /* 0x0001000081467824 */ /* 0x000fe200078e00ff */
[----:B------:R-:W-:Y:S02]  /*4b60*/  UMOV UR41, 0x400 ;  /* 0x0000040000297882 */ /* 0x000fe40000000000 */
[----:B------:R-:W1:Y:S01]  /*4b70*/  LDC R115, c[0x0][0x370] ;  /* 0x0000dc00ff737b82 */ /* 0x000e620000000800 */
[----:B------:R-:W-:Y:S01]  /*4b80*/  ULEA UR41, UR37, UR41, 0x18 ;  /* 0x0000002925297291 */ /* 0x000fe2000f8ec0ff */
[----:B------:R-:W-:Y:S01]  /*4b90*/  LOP3.LUT R7, R5, 0xc0, RZ, 0xc0, !PT ;  /* 0x000000c005077812 */ /* 0x000fe200078ec0ff */
[----:B------:R-:W-:Y:S01]  /*4ba0*/  IMAD.MOV.U32 R67, RZ, RZ, RZ ;  /* 0x000000ffff437224 */ /* 0x000fe200078e00ff */
[----:B------:R-:W-:Y:S01]  /*4bb0*/  LOP3.LUT R70, R70, 0x600000, RZ, 0xc0, !PT ;  /* 0x0060000046467812 */ /* 0x000fe200078ec0ff */
[----:B------:R-:W-:Y:S01]  /*4bc0*/  UIADD3 UR40, UPT, UPT, UR41, 0x200, URZ ;  /* 0x0000020029287890 */ /* 0x000fe2000fffe0ff */
[----:B------:R-:W-:Y:S01]  /*4bd0*/  LOP3.LUT R128, R7, 0x18, R128, 0xf8, !PT ;  /* 0x0000001807807812 */ /* 0x000fe200078ef880 */
[----:B------:R-:W-:Y:S01]  /*4be0*/  IMAD.MOV.U32 R126, RZ, RZ, RZ ;  /* 0x000000ffff7e7224 */ /* 0x000fe200078e00ff */
[----:B------:R-:W2:Y:S01]  /*4bf0*/  LDC R116, c[0x0][0x374] ;  /* 0x0000dd00ff747b82 */ /* 0x000ea20000000800 */
[----:B------:R-:W-:Y:S01]  /*4c00*/  LOP3.LUT R129, R129, 0x4, RZ, 0xc0, !PT ;  /* 0x0000000481817812 */ /* 0x000fe200078ec0ff */
[----:B------:R-:W-:Y:S01]  /*4c10*/  IMAD.MOV.U32 R113, RZ, RZ, RZ ;  /* 0x000000ffff717224 */ /* 0x000fe200078e00ff */
[----:B------:R-:W-:-:S02]  /*4c20*/  LOP3.LUT R128, R128, 0xf20, R5, 0xf8, !PT ;  /* 0x00000f2080807812 */ /* 0x000fc400078ef805 */
[----:B------:R-:W-:Y:S02]  /*4c30*/  CS2R R124, SRZ ;  /* 0x00000000007c7805 */ /* 0x000fe4000001ff00 */
[----:B------:R-:W-:Y:S01]  /*4c40*/  IADD3 R127, PT, PT, -R129, 0x2, RZ ;  /* 0x00000002817f7810 */ /* 0x000fe20007ffe1ff */
[----:B------:R-:W4:Y:S01]  /*4c50*/  LDCU.64 UR46, c[0x0][0x348] ;  /* 0x00006900ff2e77ac */ /* 0x000f220008000a00 */
[----:B------:R-:W-:Y:S01]  /*4c60*/  LEA R128, R128, UR40, 0x1 ;  /* 0x0000002880807c11 */ /* 0x000fe2000f8e08ff */
[----:B------:R-:W3:Y:S01]  /*4c70*/  LDS R3, [UR41+0x160] ;  /* 0x00016029ff037984 */ /* 0x000ee20008000800 */
[----:B------:R-:W-:Y:S01]  /*4c80*/  UMOV UR44, 0x1 ;  /* 0x00000001002c7882 */ /* 0x000fe20000000000 */
[----:B------:R-:W-:Y:S01]  /*4c90*/  UMOV UR43, URZ ;  /* 0x000000ff002b7c82 */ /* 0x000fe20008000000 */
[----:B------:R-:W-:Y:S01]  /*4ca0*/  UMOV UR42, URZ ;  /* 0x000000ff002a7c82 */ /* 0x000fe20008000000 */
[----:B-1234-:R-:W-:-:S07]  /*4cb0*/  IMAD.IADD R70, R3, 0x1, R70 ;  /* 0x0000000103467824 */ /* 0x01efce00078e0246 */
.L_x_112:
[----:B------:R-:W-:Y:S02]  /*4cc0*/  LEA R0, R113, UR41, 0x3 ;  /* 0x0000002971007c11 */ /* 0x000fe4000f8e18ff */
[----:B------:R-:W-:Y:S02]  /*4cd0*/  SHF.L.U32 R3, R125, 0x1f, RZ ;  /* 0x0000001f7d037819 */ /* 0x000fe400000006ff */
[----:B------:R-:W-:Y:S02]  /*4ce0*/  LEA R104, R113, UR41, 0x4 ;  /* 0x0000002971687c11 */ /* 0x000fe4000f8e20ff */
[----:B-1----:R-:W1:Y:S02]  /*4cf0*/  SYNCS.PHASECHK.TRANS64.TRYWAIT P0, [R0+URZ+0xb0], R3 ;  /* 0x0000b003000075a7 */ /* 0x002e6400080011ff */
[----:B-1----:R-:W-:Y:S05]  /*4d00*/  @!P0 BRA `(.L_x_85) ;  /* 0x0000005800f88947 */ /* 0x002fea0003800000 */
.L_x_164:
[----:B------:R-:W2:Y:S01]  /*4d10*/  LDS.128 R104, [R104+0x140] ;  /* 0x0001400068687984 */ /* 0x000ea20000000c00 */
[----:B------:R-:W-:Y:S01]  /*4d20*/  ISETP.GE.AND P0, PT, R66, 0x1, PT ;  /* 0x000000014200780c */ /* 0x000fe20003f06270 */
        /* <DEDUP_REMOVED lines=9> */
[----:B--2---:R-:W-:-:S04]  /*4dc0*/  LOP3.LUT P3, RZ, R106, 0x1, RZ, 0xc0, !PT ;  /* 0x000000016aff7812 */ /* 0x004fc8000786c0ff */
[----:B------:R-:W-:-:S09]  /*4dd0*/  P2R R134, PR, RZ, 0x8 ;  /* 0x00000008ff867803 */ /* 0x000fd20000000000 */
[----:B------:R-:W-:Y:S02]  /*4de0*/  @P3 MOV R121, R104 ;  /* 0x0000006800793202 */ /* 0x000fe40000000f00 */
[----:B------:R-:W-:Y:S01]  /*4df0*/  @P3 LOP3.LUT R122, R105, 0xffff, RZ, 0xc0, !PT ;  /* 0x0000ffff697a3812 */ /* 0x000fe200078ec0ff */
[----:B-1----:R-:W-:Y:S06]  /*4e00*/  @!P0 BRA `(.L_x_86) ;  /* 0x0000000000b88947 */ /* 0x002fec0003800000 */
[----:B------:R-:W1:Y:S01]  /*4e10*/  LDC.64 R4, c[0x0][0xb18] ;  /* 0x0002c600ff047b82 */ /* 0x000e620000000a00 */
[----:B------:R-:W-:-:S07]  /*4e20*/  ISETP.NE.AND P0, PT, R66, 0x1, PT ;  /* 0x000000014200780c */ /* 0x000fce0003f05270 */
[----:B------:R-:W2:Y:S08]  /*4e30*/  LDC.64 R6, c[0x0][0xb10] ;  /* 0x0002c400ff067b82 */ /* 0x000eb00000000a00 */
[----:B------:R-:W3:Y:S08]  /*4e40*/  LDC R0, c[0x0][0xb20] ;  /* 0x0002c800ff007b82 */ /* 0x000ef00000000800 */
[----:B------:R-:W4:Y:S01]  /*4e50*/  LDC R8, c[0x0][0xb0c] ;  /* 0x0002c300ff087b82 */ /* 0x000f220000000800 */
[----:B-1----:R-:W-:Y:S01]  /*4e60*/  IMAD.HI.U32 R9, R116, R5, RZ ;  /* 0x0000000574097227 */ /* 0x002fe200078e00ff */
[----:B------:R-:W-:-:S03]  /*4e70*/  ISETP.NE.AND P1, PT, R4, 0x1, PT ;  /* 0x000000010400780c */ /* 0x000fc60003f25270 */
[----:B------:R-:W-:-:S03]  /*4e80*/  IMAD.HI.U32 R5, R122, R5, RZ ;  /* 0x000000057a057227 */ /* 0x000fc600078e00ff */
[----:B------:R-:W1:Y:S01]  /*4e90*/  LDC.64 R2, c[0x0][0xb28] ;  /* 0x0002ca00ff027b82 */ /* 0x000e620000000a00 */
[----:B--2---:R-:W-:-:S04]  /*4ea0*/  IMAD.HI.U32 R10, R115, R6, RZ ;  /* 0x00000006730a7227 */ /* 0x004fc800078e00ff */
        /* <DEDUP_REMOVED lines=10> */
[----:B-1----:R-:W-:-:S04]  /*4f50*/  IMAD.HI.U32 R10, R9, R2, RZ ;  /* 0x00000002090a7227 */ /* 0x002fc800078e00ff */
        /* <DEDUP_REMOVED lines=25> */
.L_x_86:
[----:B------:R-:W1:Y:S02]  /*50f0*/  LDCU UR4, c[0x0][0xb30] ;  /* 0x00016600ff0477ac */ /* 0x000e640008000800 */
[----:B-1----:R-:W-:-:S09]  /*5100*/  UISETP.NE.AND UP0, UPT, UR4, 0x1, UPT ;  /* 0x000000010400788c */ /* 0x002fd2000bf05270 */
[----:B------:R-:W-:Y:S05]  /*5110*/  BRA.U UP0, `(.L_x_87) ;  /* 0x0000000100407547 */ /* 0x000fea000b800000 */
[----:B------:R-:W1:Y:S08]  /*5120*/  LDC.64 R2, c[0x0][0xb18] ;  /* 0x0002c600ff027b82 */ /* 0x000e700000000a00 */
[----:B------:R-:W2:Y:S08]  /*5130*/  LDC.64 R4, c[0x0][0xb10] ;  /* 0x0002c400ff047b82 */ /* 0x000eb00000000a00 */
[----:B------:R-:W3:Y:S08]  /*5140*/  LDC R0, c[0x0][0xb20] ;  /* 0x0002c800ff007b82 */ /* 0x000ef00000000800 */
[----:B------:R-:W4:Y:S01]  /*5150*/  LDC R6, c[0x0][0xb0c] ;  /* 0x0002c300ff067b82 */ /* 0x000f220000000800 */
[----:B-1----:R-:W-:Y:S01]  /*5160*/  IMAD.HI.U32 R3, R122, R3, RZ ;  /* 0x000000037a037227 */ /* 0x002fe200078e00ff */
[----:B------:R-:W-:-:S03]  /*5170*/  ISETP.NE.AND P0, PT, R2, 0x1, PT ;  /* 0x000000010200780c */ /* 0x000fc60003f05270 */
[----:B--2---:R-:W-:-:S05]  /*5180*/  IMAD.HI.U32 R4, R121, R4, RZ ;  /* 0x0000000479047227 */ /* 0x004fca00078e00ff */
[----:B------:R-:W-:Y:S02]  /*5190*/  SHF.R.U32.HI R4, RZ, R5, R4 ;  /* 0x00000005ff047219 */ /* 0x000fe40000011604 */
[----:B---3--:R-:W-:-:S04]  /*51a0*/  SHF.R.U32.HI R3, RZ, R0, R3 ;  /* 0x00000000ff037219 */ /* 0x008fc80000011603 */
[----:B------:R-:W-:Y:S02]  /*51b0*/  SEL R0, R122, R3, !P0 ;  /* 0x000000037a007207 */ /* 0x000fe40004000000 */
[----:B----4-:R-:W-:-:S04]  /*51c0*/  ISETP.NE.AND P1, PT, R6, 0x1, PT ;  /* 0x000000010600780c */ /* 0x010fc80003f25270 */
[----:B------:R-:W-:-:S05]  /*51d0*/  SEL R3, R121, R4, !P1 ;  /* 0x0000000479037207 */ /* 0x000fca0004800000 */
[----:B------:R-:W-:Y:S02]  /*51e0*/  IMAD.IADD R4, R0, 0x1, -R3 ;  /* 0x0000000100047824 */ /* 0x000fe400078e0a03 */
[----:B------:R-:W-:Y:S02]  /*51f0*/  IMAD.IADD R3, R3, 0x1, -R0 ;  /* 0x0000000103037824 */ /* 0x000fe400078e0a00 */
[----:B------:R-:W-:Y:S02]  /*5200*/  IMAD R121, R4, R6, R121 ;  /* 0x0000000604797224 */ /* 0x000fe400078e0279 */
[----:B------:R-:W-:Y:S02]  /*5210*/  IMAD R122, R3, R2, R122 ;  /* 0x00000002037a7224 */ /* 0x000fe400078e027a */
.L_x_87:
[----:B------:R-:W-:Y:S01]  /*5220*/  ULOP3.LUT UP0, URZ, UR40, 0x1b0, URZ, 0xc0, !UPT ;  /* 0x000001b028ff7892 */ /* 0x000fe2000f80c0ff */
[----:B------:R-:W-:Y:S02]  /*5230*/  IADD3 R113, PT, PT, R113, 0x1, RZ ;  /* 0x0000000171717810 */ /* 0x000fe40007ffe0ff */
[----:B------:R-:W-:-:S06]  /*5240*/  @P3 SHF.R.U32.HI R123, RZ, 0x10, R105 ;  /* 0x00000010ff7b3819 */ /* 0x000fcc0000011669 */
[----:B------:R-:W-:Y:S05]  /*5250*/  BRA.U !UP0, `(.L_x_88) ;  /* 0x00000001087c7547 */ /* 0x000fea000b800000 */
[----:B------:R-:W-:Y:S01]  /*5260*/  MOV R2, 0x0 ;  /* 0x0000000000027802 */ /* 0x000fe20000000f00 */
[----:B------:R-:W1:Y:S01]  /*5270*/  LDCU.64 UR8, c[0x4][0x80] ;  /* 0x01001000ff0877ac */ /* 0x000e620008000a00 */
[----:B------:R-:W-:Y:S02]  /*5280*/  HFMA2 R12, -RZ, RZ, 0, 5.9604644775390625e-08 ;  /* 0x00000001ff0c7431 */ /* 0x000fe400000001ff */
[----:B------:R-:W-:Y:S01]  /*5290*/  IMAD.MOV.U32 R8, RZ, RZ, 0x70 ;  /* 0x00000070ff087424 */ /* 0x000fe200078e00ff */
[----:B------:R2:W3:Y:S01]  /*52a0*/  LDC.64 R14, c[0x4][R2] ;  /* 0x01000000020e7b82 */ /* 0x0004e20000000a00 */
[----:B------:R-:W4:Y:S01]  /*52b0*/  LDCU.64 UR6, c[0x4][0x88] ;  /* 0x01001100ff0677ac */ /* 0x000f220008000a00 */
[----:B------:R-:W-:Y:S01]  /*52c0*/  IMAD.MOV.U32 R13, RZ, RZ, RZ ;  /* 0x000000ffff0d7224 */ /* 0x000fe200078e00ff */
[----:B------:R-:W2:Y:S01]  /*52d0*/  LDCU.64 UR4, c[0x4][0x8] ;  /* 0x01000100ff0477ac */ /* 0x000ea20008000a00 */
[----:B-1----:R-:W-:Y:S01]  /*52e0*/  IMAD.U32 R4, RZ, RZ, UR8 ;  /* 0x00000008ff047e24 */ /* 0x002fe2000f8e00ff */
[----:B------:R-:W-:Y:S01]  /*52f0*/  MOV R5, UR9 ;  /* 0x0000000900057c02 */ /* 0x000fe20008000f00 */
[----:B----4-:R-:W-:Y:S01]  /*5300*/  IMAD.U32 R6, RZ, RZ, UR6 ;  /* 0x00000006ff067e24 */ /* 0x010fe2000f8e00ff */
[----:B------:R-:W-:Y:S01]  /*5310*/  MOV R7, UR7 ;  /* 0x0000000700077c02 */ /* 0x000fe20008000f00 */
[----:B--2---:R-:W-:Y:S01]  /*5320*/  IMAD.U32 R10, RZ, RZ, UR4 ;  /* 0x00000004ff0a7e24 */ /* 0x004fe2000f8e00ff */
[----:B------:R-:W-:-:S02]  /*5330*/  MOV R11, UR5 ;  /* 0x00000005000b7c02 */ /* 0x000fc40008000f00 */
[----:B------:R-:W-:-:S07]  /*5340*/  LEPC R20, `(.L_x_89) ;  /* 0x000000001014794e */ /* 0x000fce0000000000 */
[----:B---3-5:R-:W-:Y:S05]  /*5350*/  CALL.ABS.NOINC R14 ;  /* 0x000000000e007343 */ /* 0x028fea0003c00000 */
.L_x_89:
[----:B------:R-:W1:Y:S01]  /*5360*/  LDC.64 R2, c[0x4][R2] ;  /* 0x0100000002027b82 */ /* 0x000e620000000a00 */
[----:B------:R-:W2:Y:S01]  /*5370*/  LDCU.64 UR8, c[0x4][0x80] ;  /* 0x01001000ff0877ac */ /* 0x000ea20008000a00 */
[----:B------:R-:W-:Y:S02]  /*5380*/  HFMA2 R12, -RZ, RZ, 0, 5.9604644775390625e-08 ;  /* 0x00000001ff0c7431 */ /* 0x000fe400000001ff */
[----:B------:R-:W-:Y:S01]  /*5390*/  IMAD.MOV.U32 R8, RZ, RZ, 0x70 ;  /* 0x00000070ff087424 */ /* 0x000fe200078e00ff */
[----:B------:R-:W3:Y:S01]  /*53a0*/  LDCU.64 UR6, c[0x4][0x88] ;  /* 0x01001100ff0677ac */ /* 0x000ee20008000a00 */
[----:B------:R-:W-:Y:S01]  /*53b0*/  IMAD.MOV.U32 R13, RZ, RZ, RZ ;  /* 0x000000ffff0d7224 */ /* 0x000fe200078e00ff */
[----:B------:R-:W4:Y:S01]  /*53c0*/  LDCU.64 UR4, c[0x4][0x8] ;  /* 0x01000100ff0477ac */ /* 0x000f220008000a00 */
[----:B--2---:R-:W-:Y:S02]  /*53d0*/  MOV R4, UR8 ;  /* 0x0000000800047c02 */ /* 0x004fe40008000f00 */
[----:B------:R-:W-:Y:S01]  /*53e0*/  MOV R5, UR9 ;  /* 0x0000000900057c02 */ /* 0x000fe20008000f00 */
[----:B---3--:R-:W-:Y:S01]  /*53f0*/  IMAD.U32 R6, RZ, RZ, UR6 ;  /* 0x00000006ff067e24 */ /* 0x008fe2000f8e00ff */
[----:B------:R-:W-:Y:S01]  /*5400*/  MOV R7, UR7 ;  /* 0x0000000700077c02 */ /* 0x000fe20008000f00 */
[----:B----4-:R-:W-:Y:S01]  /*5410*/  IMAD.U32 R10, RZ, RZ, UR4 ;  /* 0x00000004ff0a7e24 */ /* 0x010fe2000f8e00ff */
[----:B------:R-:W-:-:S02]  /*5420*/  MOV R11, UR5 ;  /* 0x00000005000b7c02 */ /* 0x000fc40008000f00 */
[----:B------:R-:W-:-:S07]  /*5430*/  LEPC R20, `(.L_x_88) ;  /* 0x000000001014794e */ /* 0x000fce0000000000 */
[----:B-1----:R-:W-:Y:S05]  /*5440*/  CALL.ABS.NOINC R2 ;  /* 0x0000000002007343 */ /* 0x002fea0003c00000 */
.L_x_88:
[----:B------:R-:W1:Y:S01]  /*5450*/  LDC.64 R2, c[0x0][0x890] ;  /* 0x00022400ff027b82 */ /* 0x000e620000000a00 */
[----:B------:R-:W-:-:S06]  /*5460*/  ULOP3.LUT UR4, UR44, 0x1, URZ, 0x3c, !UPT ;  /* 0x000000012c047892 */ /* 0x000fcc000f8e3cff */
[----:B------:R-:W-:Y:S01]  /*5470*/  IMAD.U32 R120, RZ, RZ, UR4 ;  /* 0x00000004ff787e24 */ /* 0x000fe2000f8e00ff */
[----:B-1----:R-:W-:-:S04]  /*5480*/  ISETP.NE.U32.AND P4, PT, R2, RZ, PT ;  /* 0x000000ff0200720c */ /* 0x002fc80003f85070 */
[----:B------:R-:W-:-:S13]  /*5490*/  ISETP.NE.AND.EX P4, PT, R3, RZ, PT, P4 ;  /* 0x000000ff0300720c */ /* 0x000fda0003f85340 */
[----:B------:R-:W-:Y:S05]  /*54a0*/  @!P4 BRA `(.L_x_90) ;  /* 0x000000000034c947 */ /* 0x000fea0003800000 */
[----:B------:R-:W1:Y:S02]  /*54b0*/  LDCU.64 UR4, c[0x0][0x888] ;  /* 0x00011100ff0477ac */ /* 0x000e640008000a00 */
[----:B-1----:R-:W-:-:S04]  /*54c0*/  UISETP.NE.U32.AND UP0, UPT, UR4, URZ, UPT ;  /* 0x000000ff0400728c */ /* 0x002fc8000bf05070 */
[----:B------:R-:W-:-:S09]  /*54d0*/  UISETP.NE.AND.EX UP0, UPT, UR5, URZ, UPT, UP0 ;  /* 0x000000ff0500728c */ /* 0x000fd2000bf05300 */
[----:B------:R-:W-:Y:S05]  /*54e0*/  BRA.U !UP0, `(.L_x_91) ;  /* 0x0000000108187547 */ /* 0x000fea000b800000 */
[----:B------:R-:W1:Y:S01]  /*54f0*/  LDC.64 R4, c[0x0][0x888] ;  /* 0x00022200ff047b82 */ /* 0x000e620000000a00 */
[----:B------:R-:W-:-:S04]  /*5500*/  IMAD R0, R2, UR36, RZ ;  /* 0x0000002402007c24 */ /* 0x000fc8000f8e02ff */
[----:B-1----:R-:W-:-:S05]  /*5510*/  IMAD.WIDE R4, R0, 0x4, R4 ;  /* 0x0000000400047825 */ /* 0x002fca00078e0204 */
[----:B-----5:R1:W5:Y:S01]  /*5520*/  LDG.E R81, desc[UR38][R4.64] ;  /* 0x0000002604517981 */ /* 0x020362000c1e1900 */
[----:B------:R-:W-:Y:S01]  /*5530*/  MOV R109, 0x1 ;  /* 0x00000001006d7802 */ /* 0x000fe20000000f00 */
[----:B------:R-:W-:Y:S06]  /*5540*/  BRA `(.L_x_90) ;  /* 0x00000000000c7947 */ /* 0x000fec0003800000 */
.L_x_91:
[----:B------:R-:W1:Y:S01]  /*5550*/  LDCU UR4, c[0x0][0x880] ;  /* 0x00011000ff0477ac */ /* 0x000e620008000800 */
[----:B------:R-:W-:Y:S01]  /*5560*/  HFMA2 R109, -RZ, RZ, 0, 5.9604644775390625e-08 ;  /* 0x00000001ff6d7431 */ /* 0x000fe200000001ff */
[----:B-1---5:R-:W-:Y:S02]  /*5570*/  MOV R81, UR4 ;  /* 0x0000000400517c02 */ /* 0x022fe40008000f00 */
.L_x_90:
[----:B-1----:R-:W1:Y:S02]  /*5580*/  LDC.64 R4, c[0x0][0x8b0] ;  /* 0x00022c00ff047b82 */ /* 0x002e640000000a00 */
        /* <DEDUP_REMOVED lines=11> */
[----:B------:R-:W-:Y:S05]  /*5640*/  BRA `(.L_x_92) ;  /* 0x0000000000087947 */ /* 0x000fea0003800000 */
.L_x_93:
[----:B------:R-:W1:Y:S02]  /*5650*/  LDCU UR4, c[0x0][0x8a0] ;  /* 0x00011400ff0477ac */ /* 0x000e640008000800 */
[----:B-1---5:R-:W-:Y:S02]  /*5660*/  MOV R69, UR4 ;  /* 0x0000000400457c02 */ /* 0x022fe40008000f00 */
.L_x_92:
[----:B------:R-:W-:Y:S01]  /*5670*/  UISETP.NE.AND UP0, UPT, UR45, URZ, UPT ;  /* 0x000000ff2d00728c */ /* 0x000fe2000bf05270 */
[----:B------:R-:W-:-:S04]  /*5680*/  PLOP3.LUT P0, PT, PT, PT, PT, 0x8, 0x80 ;  /* 0x000000000080781c */ /* 0x000fc80003f0e170 */
[----:B------:R-:W-:-:S04]  /*5690*/  P2R R135, PR, RZ, 0x1 ;  /* 0x00000001ff877803 */ /* 0x000fc80000000000 */
[----:B------:R-:W-:Y:S05]  /*56a0*/  BRA.U !UP0, `(.L_x_94) ;  /* 0x00000001083c7547 */ /* 0x000fea000b800000 */
[----:B------:R-:W-:-:S04]  /*56b0*/  ISETP.NE.U32.AND P0, PT, R2, RZ, PT ;  /* 0x000000ff0200720c */ /* 0x000fc80003f05070 */
[----:B------:R-:W-:-:S13]  /*56c0*/  ISETP.NE.AND.EX P0, PT, R3, RZ, PT, P0 ;  /* 0x000000ff0300720c */ /* 0x000fda0003f05300 */
[----:B-----5:R-:W-:-:S04]  /*56d0*/  @!P0 FSETP.EQ.AND P1, PT, R81, RZ, PT ;  /* 0x000000ff5100820b */ /* 0x020fc80003f22000 */
[----:B------:R-:W-:Y:S01]  /*56e0*/  P2R R135, PR, RZ, 0x2 ;  /* 0x00000002ff877803 */ /* 0x000fe20000000000 */
[----:B------:R-:W-:Y:S08]  /*56f0*/  @!P0 BRA `(.L_x_94) ;  /* 0x0000000000288947 */ /* 0x000ff00003800000 */
[----:B------:R-:W2:Y:S01]  /*5700*/  LDCU.64 UR4, c[0x0][0x888] ;  /* 0x00011100ff0477ac */ /* 0x000ea20008000a00 */
[----:B------:R-:W-:Y:S02]  /*5710*/  LOP3.LUT P1, RZ, R109, 0xff, RZ, 0xc0, !PT ;  /* 0x000000ff6dff7812 */ /* 0x000fe4000782c0ff */
[----:B------:R-:W-:-:S04]  /*5720*/  FSETP.NEU.AND P0, PT, R81, RZ, PT ;  /* 0x000000ff5100720b */ /* 0x000fc80003f0d000 */
[----:B------:R-:W-:Y:S02]  /*5730*/  SEL R0, RZ, 0xffffffff, P0 ;  /* 0xffffffffff007807 */ /* 0x000fe40000000000 */
[----:B--2---:R-:W-:-:S04]  /*5740*/  ISETP.NE.U32.AND P2, PT, RZ, UR4, PT ;  /* 0x00000004ff007c0c */ /* 0x004fc8000bf45070 */
[----:B------:R-:W-:-:S04]  /*5750*/  ISETP.NE.AND.EX P2, PT, RZ, UR5, PT, P2 ;  /* 0x00000005ff007c0c */ /* 0x000fc8000bf45320 */
[----:B------:R-:W-:-:S04]  /*5760*/  @!P1 SEL R0, RZ, 0xffffffff, P2 ;  /* 0xffffffffff009807 */ /* 0x000fc80001000000 */
[----:B------:R-:W-:-:S04]  /*5770*/  LOP3.LUT R0, R0, 0x1, RZ, 0xc0, !PT ;  /* 0x0000000100007812 */ /* 0x000fc800078ec0ff */
[----:B------:R-:W-:-:S04]  /*5780*/  ISETP.EQ.U32.AND P0, PT, R0, 0x1, PT ;  /* 0x000000010000780c */ /* 0x000fc80003f02070 */
[----:B------:R-:W-:-:S09]  /*5790*/  P2R R135, PR, RZ, 0x1 ;  /* 0x00000001ff877803 */ /* 0x000fd20000000000 */
.L_x_94:
[----:B------:R-:W-:Y:S01]  /*57a0*/  ISETP.NE.AND P5, PT, R135, RZ, PT ;  /* 0x000000ff8700720c */ /* 0x000fe20003fa5270 */
[----:B------:R-:W-:Y:S01]  /*57b0*/  IMAD.MOV.U32 R119, RZ, RZ, 0x1 ;  /* 0x00000001ff777424 */ /* 0x000fe200078e00ff */
[----:B-1----:R-:W-:Y:S01]  /*57c0*/  LEA R5, R67, UR41, 0x3 ;  /* 0x0000002943057c11 */ /* 0x002fe2000f8e18ff */
[----:B------:R-:W-:Y:S01]  /*57d0*/  IMAD.SHL.U32 R112, R112, 0x80, RZ ;  /* 0x0000008070707824 */ /* 0x000fe200078e00ff */
[----:B------:R-:W-:Y:S01]  /*57e0*/  SHF.L.U32 R2, R126, 0x1f, RZ ;  /* 0x0000001f7e027819 */ /* 0x000fe200000006ff */
[----:B------:R-:W-:Y:S01]  /*57f0*/  IMAD.SHL.U32 R111, R111, 0x80, RZ ;  /* 0x000000806f6f7824 */ /* 0x000fe200078e00ff */
[----:B-----5:R-:W-:Y:S01]  /*5800*/  FSETP.NEU.AND P3, PT, R81, RZ, PT ;  /* 0x000000ff5100720b */ /* 0x020fe20003f6d000 */
[----:B------:R-:W-:Y:S01]  /*5810*/  IMAD R68, R67, 0x80, R70 ;  /* 0x0000008043447824 */ /* 0x000fe200078e0246 */
[----:B------:R-:W-:Y:S01]  /*5820*/  CS2R R102, SRZ ;  /* 0x0000000000667805 */ /* 0x000fe2000001ff00 */
[----:B------:R-:W-:Y:S01]  /*5830*/  IMAD.MOV.U32 R65, RZ, RZ, RZ ;  /* 0x000000ffff417224 */ /* 0x000fe200078e00ff */
[----:B------:R-:W-:Y:S01]  /*5840*/  SEL R0, RZ, 0xffffffff, P3 ;  /* 0xffffffffff007807 */ /* 0x000fe20001800000 */
[----:B------:R-:W-:Y:S01]  /*5850*/  IMAD.U32 R118, RZ, RZ, UR42 ;  /* 0x0000002aff767e24 */ /* 0x000fe2000f8e00ff */
[----:B------:R-:W-:Y:S01]  /*5860*/  CS2R R100, SRZ ;  /* 0x0000000000647805 */ /* 0x000fe2000001ff00 */
[----:B------:R-:W-:Y:S01]  /*5870*/  VOTEU.ALL UP0, P5 ;  /* 0x0000000000ff7886 */ /* 0x000fe20002800000 */
[----:B------:R-:W-:Y:S01]  /*5880*/  @!P5 SHF.L.U32 R4, R120, 0x1f, RZ ;  /* 0x0000001f7804d819 */ /* 0x000fe200000006ff */
[----:B------:R-:W-:Y:S01]  /*5890*/  IMAD.U32 R117, RZ, RZ, UR43 ;  /* 0x0000002bff757e24 */ /* 0x000fe2000f8e00ff */
[----:B------:R-:W-:-:S02]  /*58a0*/  CS2R R98, SRZ ;  /* 0x0000000000627805 */ /* 0x000fc4000001ff00 */
[----:B------:R-:W-:Y:S01]  /*58b0*/  CS2R R96, SRZ ;  /* 0x0000000000607805 */ /* 0x000fe2000001ff00 */
[----:B------:R-:W-:Y:S01]  /*58c0*/  @!UP0 ULEA UR4, UR43, UR41, 0x3 ;  /* 0x000000292b048291 */ /* 0x000fe2000f8e18ff */
[----:B------:R-:W-:Y:S02]  /*58d0*/  CS2R R94, SRZ ;  /* 0x00000000005e7805 */ /* 0x000fe4000001ff00 */
[----:B------:R-:W-:Y:S02]  /*58e0*/  CS2R R92, SRZ ;  /* 0x00000000005c7805 */ /* 0x000fe4000001ff00 */
[----:B------:R-:W-:Y:S02]  /*58f0*/  CS2R R90, SRZ ;  /* 0x00000000005a7805 */ /* 0x000fe4000001ff00 */
[----:B------:R-:W-:Y:S02]  /*5900*/  CS2R R88, SRZ ;  /* 0x0000000000587805 */ /* 0x000fe4000001ff00 */
[----:B------:R-:W1:Y:S02]  /*5910*/  @!P5 SYNCS.PHASECHK.TRANS64.TRYWAIT P1, [UR4+0x60], R4 ;  /* 0x00006004ff00d5a7 */ /* 0x000e640008021104 */
[----:B------:R-:W2:Y:S01]  /*5920*/  LDCU.64 UR4, c[0x0][0x888] ;  /* 0x00011100ff0477ac */ /* 0x000ea20008000a00 */
[----:B------:R-:W3:Y:S01]  /*5930*/  SYNCS.PHASECHK.TRANS64.TRYWAIT P0, [R5+URZ+0xd0], R2 ;  /* 0x0000d002050075a7 */ /* 0x000ee200080011ff */
[----:B--2---:R-:W-:-:S04]  /*5940*/  ISETP.NE.U32.AND P2, PT, RZ, UR4, PT ;  /* 0x00000004ff007c0c */ /* 0x004fc8000bf45070 */
[----:B------:R-:W-:-:S04]  /*5950*/  ISETP.NE.AND.EX P2, PT, RZ, UR5, PT, P2 ;  /* 0x00000005ff007c0c */ /* 0x000fc8000bf45320 */
[----:B------:R-:W-:Y:S02]  /*5960*/  SEL R3, RZ, 0xffffffff, P2 ;  /* 0xffffffffff037807 */ /* 0x000fe40001000000 */
[----:B------:R-:W-:-:S04]  /*5970*/  LOP3.LUT P2, R110, R109, 0xff, RZ, 0xc0, !PT ;  /* 0x000000ff6d6e7812 */ /* 0x000fc8000784c0ff */
[----:B------:R-:W-:-:S04]  /*5980*/  @P4 SEL R0, R3, R0, !P2 ;  /* 0x0000000003004207 */ /* 0x000fc80005000000 */
[----:B------:R-:W-:-:S04]  /*5990*/  LOP3.LUT R0, R0, 0x1, RZ, 0xc0, !PT ;  /* 0x0000000100007812 */ /* 0x000fc800078ec0ff */
[----:B------:R-:W-:-:S04]  /*59a0*/  ISETP.NE.U32.AND P2, PT, R0, 0x1, PT ;  /* 0x000000010000780c */ /* 0x000fc80003f45070 */
[----:B------:R-:W-:Y:S02]  /*59b0*/  P2R R133, PR, RZ, 0x4 ;  /* 0x00000004ff857803 */ /* 0x000fe40000000000 */
[----:B-1----:R-:W-:Y:S02]  /*59c0*/  @!P5 SEL R119, RZ, 0x1, !P1 ;  /* 0x00000001ff77d807 */ /* 0x002fe40004800000 */
[----:B---3--:R-:W-:-:S07]  /*59d0*/  SEL R114, RZ, 0x1, !P0 ;  /* 0x00000001ff727807 */ /* 0x008fce0004000000 */
.L_x_111:
[----:B------:R-:W-:Y:S01]  /*59e0*/  ISETP.NE.AND P0, PT, R135, RZ, PT ;  /* 0x000000ff8700720c */ /* 0x000fe20003f05270 */
[----:B------:R-:W-:Y:S05]  /*59f0*/  YIELD ;  /* 0x0000000000007946 */ /* 0x000fea0003800000 */
[----:B------:R-:W-:Y:S07]  /*5a00*/  BSSY B1, `(.L_x_95) ;  /* 0x000001a000017945 */ /* 0x000fee0003800000 */
[----:B-1----:R-:W-:Y:S05]  /*5a10*/  @P0 BRA `(.L_x_96) ;  /* 0x0000000000600947 */ /* 0x002fea0003800000 */
[----:B------:R-:W-:Y:S01]  /*5a20*/  ISETP.NE.AND P1, PT, R133, RZ, PT ;  /* 0x000000ff8500720c */ /* 0x000fe20003f25270 */
[----:B------:R-:W-:Y:S01]  /*5a30*/  BSSY B0, `(.L_x_97) ;  /* 0x000000b000007945 */ /* 0x000fe20003800000 */
[----:B------:R-:W-:Y:S11]  /*5a40*/  ISETP.NE.AND P0, PT, R119, RZ, PT ;  /* 0x000000ff7700720c */ /* 0x000ff60003f05270 */
[----:B------:R-:W-:Y:S05]  /*5a50*/  @P1 LEA R5, R117, R128, 0xd ;  /* 0x0000008075051211 */ /* 0x000fea00078e68ff */
[--C-:B------:R-:W-:Y:S02]  /*5a60*/  @P1 IMAD R6, R130, -0x10, R5.reuse ;  /* 0xfffffff082061824 */ /* 0x100fe400078e0205 */
[----:B------:R-:W-:Y:S03]  /*5a70*/  @P1 IMAD R4, R129, -0x10, R5 ;  /* 0xfffffff081041824 */ /* 0x000fe600078e0205 */
[----:B------:R-:W-:Y:S01]  /*5a80*/  @P1 LEA R2, R127, R6, 0x4 ;  /* 0x000000067f021211 */ /* 0x000fe200078e20ff */
[----:B------:R-:W-:Y:S06]  /*5a90*/  @P0 BRA `(.L_x_98) ;  /* 0x0000000000100947 */ /* 0x000fec0003800000 */
[----:B------:R-:W-:Y:S02]  /*5aa0*/  LEA R3, R117, UR41, 0x3 ;  /* 0x0000002975037c11 */ /* 0x000fe4000f8e18ff */
[----:B------:R-:W-:Y:S04]  /*5ab0*/  SHF.L.U32 R0, R120, 0x1f, RZ ;  /* 0x0000001f78007819 */ /* 0x000fe800000006ff */
[----:B------:R-:W1:Y:S02]  /*5ac0*/  SYNCS.PHASECHK.TRANS64.TRYWAIT P0, [R3+URZ+0x60], R0 ;  /* 0x00006000030075a7 */ /* 0x000e6400080011ff */
[----:B-1----:R-:W-:Y:S05]  /*5ad0*/  @!P0 BRA `(.L_x_99) ;  /* 0x0000004c00988947 */ /* 0x002fea0003800000 */
.L_x_98:
[----:B------:R-:W-:Y:S05]  /*5ae0*/  BSYNC B0 ;  /* 0x0000000000007941 */ /* 0x000fea0003800000 */
.L_x_97:
[----:B------:R-:W-:Y:S01]  /*5af0*/  ISETP.NE.AND P0, PT, R133, RZ, PT ;  /* 0x000000ff8500720c */ /* 0x000fe20003f05270 */
[----:B------:R-:W-:Y:S11]  /*5b00*/  VIADD R117, R117, 0x1 ;  /* 0x0000000175757836 */ /* 0x000ff60000000000 */
[----:B------:R-:W-:Y:S01]  /*5b10*/  @!UPT UIADD3 URZ, UPT, UPT, URZ, URZ, URZ ;  /* 0x000000fffffff290 */ /* 0x000fe2000fffe0ff */
[----:B------:R2:W3:Y:S04]  /*5b20*/  @P0 LDS.128 R88, [R5] ;  /* 0x0000000005580984 */ /* 0x0004e80000000c00 */
[----:B------:R2:W4:Y:S04]  /*5b30*/  @P0 LDS.128 R96, [R4+0x20] ;  /* 0x0000200004600984 */ /* 0x0005280000000c00 */
[----:B------:R2:W2:Y:S04]  /*5b40*/  @P0 LDS.128 R92, [R6+0x10] ;  /* 0x00001000065c0984 */ /* 0x0004a80000000c00 */
[----:B------:R2:W2:Y:S01]  /*5b50*/  @P0 LDS.128 R100, [R2+0x10] ;  /* 0x0000100002640984 */ /* 0x0004a20000000c00 */
[C---:B------:R-:W-:Y:S04]  /*5b60*/  ISETP.NE.AND P0, PT, R117.reuse, 0x4, PT ;  /* 0x000000047500780c */ /* 0x040fe80003f05270 */
[----:B-1----:R-:W-:Y:S02]  /*5b70*/  SEL R3, RZ, 0x1, P0 ;  /* 0x00000001ff037807 */ /* 0x002fe40000000000 */
[----:B------:R-:W-:Y:S02]  /*5b80*/  SEL R117, R117, RZ, P0 ;  /* 0x000000ff75757207 */ /* 0x000fe40000000000 */
[----:B------:R-:W-:Y:S02]  /*5b90*/  LOP3.LUT R120, R120, R3, RZ, 0x3c, !PT ;  /* 0x0000000378787212 */ /* 0x000fe400078e3cff */
.L_x_96:
[----:B------:R-:W-:Y:S05]  /*5ba0*/  BSYNC B1 ;  /* 0x0000000000017941 */ /* 0x000fea0003800000 */
.L_x_95:
[C---:B------:R-:W-:Y:S01]  /*5bb0*/  LOP3.LUT P1, RZ, R65.reuse, R114, RZ, 0xfc, !PT ;  /* 0x0000007241ff7212 */ /* 0x040fe2000782fcff */
[----:B------:R-:W-:Y:S01]  /*5bc0*/  IMAD.SHL.U32 R63, R65, 0x20, RZ ;  /* 0x00000020413f7824 */ /* 0x000fe200078e00ff */
[----:B------:R-:W-:Y:S01]  /*5bd0*/  LEA R136, R67, UR41, 0x3 ;  /* 0x0000002943887c11 */ /* 0x000fe2000f8e18ff */
[----:B------:R-:W-:Y:S02]  /*5be0*/  BSSY B0, `(.L_x_100) ;  /* 0x0000009000007945 */ /* 0x000fe40003800000 */
[----:B------:R-:W-:Y:S05]  /*5bf0*/  IMAD.IADD R16, R68, 0x1, R63 ;  /* 0x0000000144107824 */ /* 0x000fea00078e023f */
[----:B------:R-:W-:Y:S04]  /*5c00*/  SHF.R.U32.HI R3, RZ, 0x15, R16 ;  /* 0x00000015ff037819 */ /* 0x000fe80000011610 */
[----:B------:R-:W-:Y:S01]  /*5c10*/  LOP3.LUT P0, RZ, R3, 0x3, R132, 0x48, !PT ;  /* 0x0000000303ff7812 */ /* 0x000fe20007804884 */
[----:B------:R-:W-:Y:S01]  /*5c20*/  @!UPT UIADD3 URZ, UPT, UPT, URZ, URZ, URZ ;  /* 0x000000fffffff290 */ /* 0x000fe2000fffe0ff */
[----:B------:R-:W-:Y:S11]  /*5c30*/  @P1 BRA `(.L_x_101) ;  /* 0x00000000000c1947 */ /* 0x000ff60003800000 */
[----:B------:R-:W-:Y:S04]  /*5c40*/  SHF.L.U32 R3, R126, 0x1f, RZ ;  /* 0x0000001f7e037819 */ /* 0x000fe800000006ff */
[----:B------:R-:W1:Y:S02]  /*5c50*/  SYNCS.PHASECHK.TRANS64.TRYWAIT P1, [R136+URZ+0xd0], R3 ;  /* 0x0000d003880075a7 */ /* 0x000e6400080211ff */
[----:B-1----:R-:W-:Y:S05]  /*5c60*/  @!P1 BRA `(.L_x_102) ;  /* 0x0000004c00489947 */ /* 0x002fea0003800000 */
.L_x_101:
[----:B------:R-:W-:Y:S05]  /*5c70*/  BSYNC B0 ;  /* 0x0000000000007941 */ /* 0x000fea0003800000 */
.L_x_100:
[----:B------:R-:W-:Y:S05]  /*5c80*/  @!P0 BRA `(.L_x_103) ;  /* 0x0000000000408947 */ /* 0x000fea0003800000 */
[----:B------:R-:W1:Y:S01]  /*5c90*/  LDCU.64 UR8, c[0x4][0x70] ;  /* 0x01000e00ff0877ac */ /* 0x000e620008000a00 */
[----:B------:R-:W-:Y:S01]  /*5ca0*/  MOV R3, 0x0 ;  /* 0x0000000000037802 */ /* 0x000fe20000000f00 */
[----:B------:R-:W-:Y:S02]  /*5cb0*/  HFMA2 R12, -RZ, RZ, 0, 5.9604644775390625e-08 ;  /* 0x00000001ff0c7431 */ /* 0x000fe400000001ff */
[----:B------:R-:W-:Y:S02]  /*5cc0*/  IMAD.MOV.U32 R8, RZ, RZ, 0x192 ;  /* 0x00000192ff087424 */ /* 0x000fe400078e00ff */
[----:B------:R-:W-:Y:S01]  /*5cd0*/  IMAD.MOV.U32 R13, RZ, RZ, RZ ;  /* 0x000000ffff0d7224 */ /* 0x000fe200078e00ff */
[----:B------:R-:W5:Y:S01]  /*5ce0*/  LDCU.64 UR6, c[0x4][0x78] ;  /* 0x01000f00ff0677ac */ /* 0x000f620008000a00 */
[----:B--2---:R-:W2:Y:S01]  /*5cf0*/  LDC.64 R2, c[0x4][R3] ;  /* 0x0100000003027b82 */ /* 0x004ea20000000a00 */
[----:B------:R-:W3:Y:S01]  /*5d00*/  LDCU.64 UR4, c[0x4][0x10] ;  /* 0x01000200ff0477ac */ /* 0x000ee20008000a00 */
[----:B-1----:R-:W-:Y:S01]  /*5d10*/  MOV R5, UR9 ;  /* 0x0000000900057c02 */ /* 0x002fe20008000f00 */
[----:B------:R-:W-:Y:S01]  /*5d20*/  IMAD.U32 R4, RZ, RZ, UR8 ;  /* 0x00000008ff047e24 */ /* 0x000fe2000f8e00ff */
[----:B-----5:R-:W-:Y:S01]  /*5d30*/  MOV R7, UR7 ;  /* 0x0000000700077c02 */ /* 0x020fe20008000f00 */
[----:B------:R-:W-:Y:S01]  /*5d40*/  IMAD.U32 R6, RZ, RZ, UR6 ;  /* 0x00000006ff067e24 */ /* 0x000fe2000f8e00ff */
[----:B---3--:R-:W-:Y:S01]  /*5d50*/  MOV R11, UR5 ;  /* 0x00000005000b7c02 */ /* 0x008fe20008000f00 */
[----:B------:R-:W-:Y:S02]  /*5d60*/  IMAD.U32 R10, RZ, RZ, UR4 ;  /* 0x00000004ff0a7e24 */ /* 0x000fe4000f8e00ff */
[----:B------:R-:W-:Y:S07]  /*5d70*/  LEPC R20, `(.L_x_103) ;  /* 0x000000001014794e */ /* 0x000fee0000000000 */
[----:B--2-4-:R-:W-:Y:S05]  /*5d80*/  CALL.ABS.NOINC R2 ;  /* 0x0000000002007343 */ /* 0x014fea0003c00000 */
.L_x_103:
[----:B------:R-:W-:Y:S01]  /*5d90*/  ISETP.NE.AND P3, PT, R65, 0x3, PT ;  /* 0x000000034100780c */ /* 0x000fe20003f65270 */
[----:B------:R-:W-:Y:S05]  /*5da0*/  WARPSYNC.ALL ;  /* 0x0000000000007948 */ /* 0x000fea0003800000 */
[----:B------:R-:W-:Y:S01]  /*5db0*/  R2UR UR4, R16 ;  /* 0x00000000100472ca */ /* 0x000fe200000e0000 */
[----:B------:R-:W-:Y:S01]  /*5dc0*/  USHF.L.U32 UR8, UR43, 0xd, URZ ;  /* 0x0000000d2b087899 */ /* 0x000fe200080006ff */
[C---:B---3--:R-:W-:Y:S01]  /*5dd0*/  SHF.L.U32 R82, R88.reuse, 0x10, RZ ;  /* 0x0000001058527819 */ /* 0x048fe200000006ff */
[----:B------:R-:W-:Y:S01]  /*5de0*/  HFMA2 R76, -RZ, RZ, 0.8349609375, 5.424022674560546875e-06 ;  /* 0x3aae005bff4c7431 */ /* 0x000fe200000001ff */
[----:B------:R-:W-:Y:S01]  /*5df0*/  LOP3.LUT R83, R88, 0xffff0000, RZ, 0xc0, !PT ;  /* 0xffff000058537812 */ /* 0x000fe200078ec0ff */
[----:B------:R-:W-:Y:S01]  /*5e00*/  HFMA2 R75, -RZ, RZ, 1.28515625, -179.25 ;  /* 0x3d24d99aff4b7431 */ /* 0x000fe200000001ff */
[C---:B------:R-:W-:Y:S01]  /*5e10*/  SHF.L.U32 R84, R89.reuse, 0x10, RZ ;  /* 0x0000001059547819 */ /* 0x040fe200000006ff */
[----:B------:R-:W-:Y:S01]  /*5e20*/  HFMA2 R73, -RZ, RZ, 1.8525390625, -0.310791015625 ;  /* 0x3f69b4f9ff497431 */ /* 0x000fe200000001ff */
[----:B------:R-:W-:Y:S01]  /*5e30*/  LOP3.LUT R86, R89, 0xffff0000, RZ, 0xc0, !PT ;  /* 0xffff000059567812 */ /* 0x000fe200078ec0ff */
[----:B------:R-:W-:Y:S01]  /*5e40*/  BSSY.RECONVERGENT B0, `(.L_x_104) ;  /* 0x00003ba000007945 */ /* 0x000fe20003800200 */
[----:B------:R-:W-:Y:S02]  /*5e50*/  SHF.L.U32 R85, R90, 0x10, RZ ;  /* 0x000000105a557819 */ /* 0x000fe400000006ff */
[C---:B--2---:R-:W-:Y:S01]  /*5e60*/  SHF.L.U32 R36, R93.reuse, 0x10, RZ ;  /* 0x000000105d247819 */ /* 0x044fe200000006ff */
[----:B------:R-:W1:Y:S01]  /*5e70*/  LDTM.x32 R4, tmem[UR4] ;  /* 0x00000004000479ee */ /* 0x000e6200082c0000 */
[----:B------:R-:W-:Y:S01]  /*5e80*/  LOP3.LUT R38, R93, 0xffff0000, RZ, 0xc0, !PT ;  /* 0xffff00005d267812 */ /* 0x000fe200078ec0ff */
[----:B------:R-:W-:Y:S01]  /*5e90*/  @!P3 NOP ;  /* 0x000000000000b918 */ /* 0x000fe20000000000 */
[C---:B------:R-:W-:Y:S02]  /*5ea0*/  SHF.L.U32 R37, R94.reuse, 0x10, RZ ;  /* 0x000000105e257819 */ /* 0x040fe400000006ff */
[----:B------:R-:W-:Y:S02]  /*5eb0*/  LOP3.LUT R40, R94, 0xffff0000, RZ, 0xc0, !PT ;  /* 0xffff00005e287812 */ /* 0x000fe400078ec0ff */
[----:B------:R-:W-:Y:S02]  /*5ec0*/  SHF.L.U32 R39, R95, 0x10, RZ ;  /* 0x000000105f277819 */ /* 0x000fe400000006ff */
[----:B------:R-:W-:Y:S02]  /*5ed0*/  MOV R71, 0x3c09919f ;  /* 0x3c09919f00477802 */ /* 0x000fe40000000f00 */
[----:B------:R-:W-:Y:S02]  /*5ee0*/  MOV R74, 0x3e235519 ;  /* 0x3e235519004a7802 */ /* 0x000fe40000000f00 */
[----:B------:R-:W-:Y:S02]  /*5ef0*/  MOV R72, 0x3f210a14 ;  /* 0x3f210a1400487802 */ /* 0x000fe40000000f00 */
[----:B------:R-:W-:Y:S02]  /*5f00*/  @!P3 IADD3 R139, PT, PT, R136, 0xf0, RZ ;  /* 0x000000f0888bb810 */ /* 0x000fe40007ffe0ff */
[----:B------:R-:W-:Y:S01]  /*5f10*/  MOV R136, UR37 ;  /* 0x0000002500887c02 */ /* 0x000fe20008000f00 */
[C---:B-1----:R-:W-:Y:S01]  /*5f20*/  FMUL R0, R69.reuse, R4 ;  /* 0x0000000445007220 */ /* 0x042fe20000400000 */
[C---:B------:R-:W-:Y:S01]  /*5f30*/  FMUL R2, R69.reuse, R5 ;  /* 0x0000000545027220 */ /* 0x040fe20000400000 */
[C---:B------:R-:W-:Y:S01]  /*5f40*/  FMUL R3, R69.reuse, R6 ;  /* 0x0000000645037220 */ /* 0x040fe20000400000 */
[----:B------:R-:W-:Y:S01]  /*5f50*/  FMUL R7, R69, R7 ;  /* 0x0000000745077220 */ /* 0x000fe20000400000 */
[----:B------:R-:W-:Y:S01]  /*5f60*/  FFMA R0, R81, R82, R0 ;  /* 0x0000005251007223 */ /* 0x000fe20000000000 */
[----:B------:R-:W-:Y:S01]  /*5f70*/  LOP3.LUT R82, R90, 0xffff0000, RZ, 0xc0, !PT ;  /* 0xffff00005a527812 */ /* 0x000fe200078ec0ff */
[----:B------:R-:W-:Y:S01]  /*5f80*/  FMUL R4, R69, R8 ;  /* 0x0000000845047220 */ /* 0x000fe20000400000 */
[----:B------:R-:W-:Y:S01]  /*5f90*/  FFMA R2, R81, R83, R2 ;  /* 0x0000005351027223 */ /* 0x000fe20000000002 */
[----:B------:R-:W-:Y:S01]  /*5fa0*/  SHF.L.U32 R83, R91, 0x10, RZ ;  /* 0x000000105b537819 */ /* 0x000fe200000006ff */
[----:B------:R-:W-:Y:S01]  /*5fb0*/  FMUL R5, R69, R9 ;  /* 0x0000000945057220 */ /* 0x000fe20000400000 */
[----:B------:R-:W-:Y:S01]  /*5fc0*/  FFMA R3, R81, R84, R3 ;  /* 0x0000005451037223 */ /* 0x000fe20000000003 */
[----:B------:R-:W-:Y:S01]  /*5fd0*/  LOP3.LUT R84, R91, 0xffff0000, RZ, 0xc0, !PT ;  /* 0xffff00005b547812 */ /* 0x000fe200078ec0ff */
[C---:B------:R-:W-:Y:S01]  /*5fe0*/  FFMA R7, R81.reuse, R86, R7 ;  /* 0x0000005651077223 */ /* 0x040fe20000000007 */
[----:B------:R-:W-:Y:S01]  /*5ff0*/  FFMA R4, R81, R85, R4 ;  /* 0x0000005551047223 */ /* 0x000fe20000000004 */
[C---:B------:R-:W-:Y:S01]  /*6000*/  SHF.L.U32 R85, R92.reuse, 0x10, RZ ;  /* 0x000000105c557819 */ /* 0x040fe200000006ff */
[----:B------:R-:W-:Y:S01]  /*6010*/  FMUL R6, R69, R10 ;  /* 0x0000000a45067220 */ /* 0x000fe20000400000 */
[----:B------:R-:W-:Y:S01]  /*6020*/  FFMA R5, R81, R82, R5 ;  /* 0x0000005251057223 */ /* 0x000fe20000000005 */
[----:B------:R-:W-:Y:S01]  /*6030*/  LOP3.LUT R82, R92, 0xffff0000, RZ, 0xc0, !PT ;  /* 0xffff00005c527812 */ /* 0x000fe200078ec0ff */
[C---:B------:R-:W-:Y:S01]  /*6040*/  FMUL R11, R69.reuse, R11 ;  /* 0x0000000b450b7220 */ /* 0x040fe20000400000 */
[C---:B------:R-:W-:Y:S01]  /*6050*/  FMUL R8, R69.reuse, R12 ;  /* 0x0000000c45087220 */ /* 0x040fe20000400000 */
[----:B------:R-:W-:Y:S01]  /*6060*/  FMUL R9, R69, R13 ;  /* 0x0000000d45097220 */ /* 0x000fe20000400000 */
[----:B------:R-:W-:Y:S01]  /*6070*/  FFMA R6, R81, R83, R6 ;  /* 0x0000005351067223 */ /* 0x000fe20000000006 */
[----:B------:R-:W-:Y:S01]  /*6080*/  FMUL R10, R69, R14 ;  /* 0x0000000e450a7220 */ /* 0x000fe20000400000 */
[C---:B------:R-:W-:Y:S01]  /*6090*/  FFMA R11, R81.reuse, R84, R11 ;  /* 0x00000054510b7223 */ /* 0x040fe2000000000b */
[----:B------:R-:W-:Y:S01]  /*60a0*/  FFMA R8, R81, R85, R8 ;  /* 0x0000005551087223 */ /* 0x000fe20000000008 */
[----:B------:R-:W-:Y:S01]  /*60b0*/  FMUL R15, R69, R15 ;  /* 0x0000000f450f7220 */ /* 0x000fe20000400000 */
[----:B------:R-:W-:Y:S01]  /*60c0*/  FFMA R9, R81, R82, R9 ;  /* 0x0000005251097223 */ /* 0x000fe20000000009 */
[----:B------:R-:W-:Y:S01]  /*60d0*/  MOV R82, 0x38eb4c3a ;  /* 0x38eb4c3a00527802 */ /* 0x000fe20000000f00 */
[----:B------:R-:W-:Y:S01]  /*60e0*/  FMUL R12, R69, R16 ;  /* 0x00000010450c7220 */ /* 0x000fe20000400000 */
[----:B------:R-:W-:Y:S01]  /*60f0*/  FFMA R10, R81, R36, R10 ;  /* 0x00000024510a7223 */ /* 0x000fe2000000000a */
[----:B------:R-:W-:Y:S01]  /*6100*/  LOP3.LUT R36, R95, 0xffff0000, RZ, 0xc0, !PT ;  /* 0xffff00005f247812 */ /* 0x000fe200078ec0ff */
[C---:B------:R-:W-:Y:S01]  /*6110*/  FMUL R13, R69.reuse, R17 ;  /* 0x00000011450d7220 */ /* 0x040fe20000400000 */
[----:B------:R-:W-:Y:S01]  /*6120*/  FMUL R14, R69, R18 ;  /* 0x00000012450e7220 */ /* 0x000fe20000400000 */
[----:B------:R-:W-:Y:S01]  /*6130*/  FFMA R15, R81, R38, R15 ;  /* 0x00000026510f7223 */ /* 0x000fe2000000000f */
[C---:B----4-:R-:W-:Y:S01]  /*6140*/  LOP3.LUT R38, R96.reuse, 0xffff0000, RZ, 0xc0, !PT ;  /* 0xffff000060267812 */ /* 0x050fe200078ec0ff */
[----:B------:R-:W-:Y:S01]  /*6150*/  FMUL R19, R69, R19 ;  /* 0x0000001345137220 */ /* 0x000fe20000400000 */
[C---:B------:R-:W-:Y:S01]  /*6160*/  FFMA R12, R81.reuse, R37, R12 ;  /* 0x00000025510c7223 */ /* 0x040fe2000000000c */
[----:B------:R-:W-:Y:S01]  /*6170*/  SHF.L.U32 R37, R96, 0x10, RZ ;  /* 0x0000001060257819 */ /* 0x000fe200000006ff */
[C---:B------:R-:W-:Y:S01]  /*6180*/  FFMA R13, R81.reuse, R40, R13 ;  /* 0x00000028510d7223 */ /* 0x040fe2000000000d */
[----:B------:R-:W-:Y:S01]  /*6190*/  FFMA R14, R81, R39, R14 ;  /* 0x00000027510e7223 */ /* 0x000fe2000000000e */
[----:B------:R-:W-:Y:S01]  /*61a0*/  SHF.L.U32 R39, R97, 0x10, RZ ;  /* 0x0000001061277819 */ /* 0x000fe200000006ff */
[----:B------:R-:W-:Y:S01]  /*61b0*/  FMUL R16, R69, R20 ;  /* 0x0000001445107220 */ /* 0x000fe20000400000 */
[----:B------:R-:W-:Y:S01]  /*61c0*/  FFMA R19, R81, R36, R19 ;  /* 0x0000002451137223 */ /* 0x000fe20000000013 */
[----:B------:R-:W-:Y:S01]  /*61d0*/  LOP3.LUT R36, R97, 0xffff0000, RZ, 0xc0, !PT ;  /* 0xffff000061247812 */ /* 0x000fe200078ec0ff */
[C---:B------:R-:W-:Y:S01]  /*61e0*/  FMUL R17, R69.reuse, R21 ;  /* 0x0000001545117220 */ /* 0x040fe20000400000 */
[C---:B------:R-:W-:Y:S01]  /*61f0*/  FMUL R18, R69.reuse, R22 ;  /* 0x0000001645127220 */ /* 0x040fe20000400000 */
[----:B------:R-:W-:Y:S01]  /*6200*/  FMUL R23, R69, R23 ;  /* 0x0000001745177220 */ /* 0x000fe20000400000 */
[C---:B------:R-:W-:Y:S01]  /*6210*/  FFMA R16, R81.reuse, R37, R16 ;  /* 0x0000002551107223 */ /* 0x040fe20000000010 */
[C---:B------:R-:W-:Y:S01]  /*6220*/  SHF.L.U32 R37, R98.reuse, 0x10, RZ ;  /* 0x0000001062257819 */ /* 0x040fe200000006ff */
[----:B------:R-:W-:Y:S01]  /*6230*/  FFMA R17, R81, R38, R17 ;  /* 0x0000002651117223 */ /* 0x000fe20000000011 */
[----:B------:R-:W-:Y:S01]  /*6240*/  LOP3.LUT R38, R99, 0xffff0000, RZ, 0xc0, !PT ;  /* 0xffff000063267812 */ /* 0x000fe200078ec0ff */
[----:B------:R-:W-:Y:S01]  /*6250*/  FFMA R18, R81, R39, R18 ;  /* 0x0000002751127223 */ /* 0x000fe20000000012 */
[----:B------:R-:W-:Y:S01]  /*6260*/  SHF.L.U32 R39, R99, 0x10, RZ ;  /* 0x0000001063277819 */ /* 0x000fe200000006ff */
[----:B------:R-:W-:Y:S01]  /*6270*/  FMUL R20, R69, R24 ;  /* 0x0000001845147220 */ /* 0x000fe20000400000 */
[----:B------:R-:W-:Y:S01]  /*6280*/  FFMA R23, R81, R36, R23 ;  /* 0x0000002451177223 */ /* 0x000fe20000000017 */
[----:B------:R-:W-:Y:S01]  /*6290*/  LOP3.LUT R36, R98, 0xffff0000, RZ, 0xc0, !PT ;  /* 0xffff000062247812 */ /* 0x000fe200078ec0ff */
[----:B------:R-:W-:Y:S01]  /*62a0*/  FMUL R21, R69, R25 ;  /* 0x0000001945157220 */ /* 0x000fe20000400000 */
[----:B------:R-:W-:Y:S01]  /*62b0*/  FFMA R20, R81, R37, R20 ;  /* 0x0000002551147223 */ /* 0x000fe20000000014 */
[C---:B------:R-:W-:Y:S01]  /*62c0*/  SHF.L.U32 R37, R100.reuse, 0x10, RZ ;  /* 0x0000001064257819 */ /* 0x040fe200000006ff */
[C---:B------:R-:W-:Y:S01]  /*62d0*/  FMUL R22, R69.reuse, R26 ;  /* 0x0000001a45167220 */ /* 0x040fe20000400000 */
[C---:B------:R-:W-:Y:S01]  /*62e0*/  FMUL R27, R69.reuse, R27 ;  /* 0x0000001b451b7220 */ /* 0x040fe20000400000 */
[----:B------:R-:W-:Y:S01]  /*62f0*/  FMUL R24, R69, R28 ;  /* 0x0000001c45187220 */ /* 0x000fe20000400000 */
[C---:B------:R-:W-:Y:S01]  /*6300*/  FFMA R21, R81.reuse, R36, R21 ;  /* 0x0000002451157223 */ /* 0x040fe20000000015 */
[----:B------:R-:W-:Y:S01]  /*6310*/  LOP3.LUT R36, R100, 0xffff0000, RZ, 0xc0, !PT ;  /* 0xffff000064247812 */ /* 0x000fe200078ec0ff */
[C---:B------:R-:W-:Y:S01]  /*6320*/  FFMA R22, R81.reuse, R39, R22 ;  /* 0x0000002751167223 */ /* 0x040fe20000000016 */
[C---:B------:R-:W-:Y:S01]  /*6330*/  SHF.L.U32 R39, R102.reuse, 0x10, RZ ;  /* 0x0000001066277819 */ /* 0x040fe200000006ff */
        /* <DEDUP_REMOVED lines=8> */
[C---:B------:R-:W-:Y:S01]  /*63c0*/  FMUL R31, R69.reuse, R31 ;  /* 0x0000001f451f7220 */ /* 0x040fe20000400000 */
[----:B------:R-:W-:Y:S01]  /*63d0*/  FMUL R40, R0, 0.70710676908493041992 ;  /* 0x3f3504f300287820 */ /* 0x000fe20000400000 */
[C---:B------:R-:W-:Y:S01]  /*63e0*/  FMUL R28, R69.reuse, R32 ;  /* 0x00000020451c7220 */ /* 0x040fe20000400000 */
[----:B------:R-:W-:Y:S01]  /*63f0*/  FMUL R29, R69, R33 ;  /* 0x00000021451d7220 */ /* 0x000fe20000400000 */
[C---:B------:R-:W-:Y:S01]  /*6400*/  FFMA R26, R81.reuse, R37, R26 ;  /* 0x00000025511a7223 */ /* 0x040fe2000000001a */
[----:B------:R-:W-:Y:S01]  /*6410*/  FFMA R31, R81, R38, R31 ;  /* 0x00000026511f7223 */ /* 0x000fe2000000001f */
[C---:B------:R-:W-:Y:S01]  /*6420*/  FSETP.GE.AND P1, PT, |R40|.reuse, 1.0029599666595458984, PT ;  /* 0x3f8060fe2800780b */ /* 0x040fe20003f26200 */
[----:B------:R-:W-:Y:S01]  /*6430*/  FMUL R33, R40, R40 ;  /* 0x0000002828217220 */ /* 0x000fe20000400000 */
[----:B------:R-:W-:Y:S01]  /*6440*/  LOP3.LUT R38, R103, 0xffff0000, RZ, 0xc0, !PT ;  /* 0xffff000067267812 */ /* 0x000fe200078ec0ff */
[C---:B------:R-:W-:Y:S01]  /*6450*/  FFMA R28, R81.reuse, R39, R28 ;  /* 0x00000027511c7223 */ /* 0x040fe2000000001c */
[----:B------:R-:W-:Y:S01]  /*6460*/  FSEL R37, R82, 8.4834944573231041431e-05, P1 ;  /* 0x38b1e96a52257808 */ /* 0x000fe20000800000 */
[----:B------:R-:W-:Y:S01]  /*6470*/  FFMA R29, R81, R36, R29 ;  /* 0x00000024511d7223 */ /* 0x000fe2000000001d */
[----:B------:R-:W-:Y:S01]  /*6480*/  SHF.L.U32 R36, R103, 0x10, RZ ;  /* 0x0000001067247819 */ /* 0x000fe200000006ff */
[C---:B------:R-:W-:Y:S01]  /*6490*/  FMUL R30, R69.reuse, R34 ;  /* 0x00000022451e7220 */ /* 0x040fe20000400000 */
[----:B------:R-:W-:Y:S01]  /*64a0*/  FSEL R41, |R40|, R33, P1 ;  /* 0x0000002128297208 */ /* 0x000fe20000800200 */
[----:B------:R-:W-:Y:S01]  /*64b0*/  FMUL R35, R69, R35 ;  /* 0x0000002345237220 */ /* 0x000fe20000400000 */
[----:B------:R-:W-:Y:S01]  /*64c0*/  FSEL R32, -R76, -0.00082130916416645050049, P1 ;  /* 0xba574d204c207808 */ /* 0x000fe20000800100 */
[----:B------:R-:W-:Y:S01]  /*64d0*/  FFMA R30, R81, R36, R30 ;  /* 0x00000024511e7223 */ /* 0x000fe2000000001e */
[----:B------:R-:W-:Y:S01]  /*64e0*/  FSEL R33, R71, 0.0052134888246655464172, P1 ;  /* 0x3baad5ea47217808 */ /* 0x000fe20000800000 */
[----:B------:R-:W-:Y:S01]  /*64f0*/  FFMA R35, R81, R38, R35 ;  /* 0x0000002651237223 */ /* 0x000fe20000000023 */
[----:B------:R-:W-:Y:S01]  /*6500*/  FSEL R34, -R75, -0.026868773624300956726, P1 ;  /* 0xbcdc1be74b227808 */ /* 0x000fe20000800100 */
[-C--:B------:R-:W-:Y:S01]  /*6510*/  FFMA R32, R37, R41.reuse, R32 ;  /* 0x0000002925207223 */ /* 0x080fe20000000020 */
[----:B------:R-:W-:Y:S01]  /*6520*/  FSEL R37, R74, 0.11284004896879196167, P1 ;  /* 0x3de718af4a257808 */ /* 0x000fe20000800000 */
[----:B------:R-:W-:Y:S01]  /*6530*/  FMUL R39, R2, 0.70710676908493041992 ;  /* 0x3f3504f302277820 */ /* 0x000fe20000400000 */
[----:B------:R-:W-:Y:S01]  /*6540*/  FMUL R79, R25, 0.70710676908493041992 ;  /* 0x3f3504f3194f7820 */ /* 0x000fe20000400000 */
[-C--:B------:R-:W-:Y:S01]  /*6550*/  FFMA R33, R32, R41.reuse, R33 ;  /* 0x0000002920217223 */ /* 0x080fe20000000021 */
[----:B------:R-:W-:Y:S02]  /*6560*/  FSEL R32, R73, -0.37612664699554443359, P1 ;  /* 0xbec093ac49207808 */ /* 0x000fe40000800000 */
[----:B------:R-:W-:Y:S01]  /*6570*/  FSETP.GE.AND P0, PT, |R39|, 1.0029599666595458984, PT ;  /* 0x3f8060fe2700780b */ /* 0x000fe20003f06200 */
[-C--:B------:R-:W-:Y:S01]  /*6580*/  FFMA R34, R33, R41.reuse, R34 ;  /* 0x0000002921227223 */ /* 0x080fe20000000022 */
[----:B------:R-:W-:Y:S02]  /*6590*/  FSEL R33, R72, 0.12837915122509002686, P1 ;  /* 0x3e0375d348217808 */ /* 0x000fe40000800000 */
[----:B------:R-:W-:Y:S01]  /*65a0*/  FSEL R36, -R75, -0.026868773624300956726, P0 ;  /* 0xbcdc1be74b247808 */ /* 0x000fe20000000100 */
[----:B------:R-:W-:Y:S01]  /*65b0*/  FFMA R37, R34, R41, R37 ;  /* 0x0000002922257223 */ /* 0x000fe20000000025 */
[----:B------:R-:W-:Y:S03]  /*65c0*/  FMUL R34, R39, R39 ;  /* 0x0000002727227220 */ /* 0x000fe60000400000 */
[-C--:B------:R-:W-:Y:S01]  /*65d0*/  FFMA R32, R37, R41.reuse, R32 ;  /* 0x0000002925207223 */ /* 0x080fe20000000020 */
[----:B------:R-:W-:Y:S02]  /*65e0*/  FSEL R37, R82, 8.4834944573231041431e-05, P0 ;  /* 0x38b1e96a52257808 */ /* 0x000fe40000000000 */
[----:B------:R-:W-:Y:S01]  /*65f0*/  FSEL R38, |R39|, R34, P0 ;  /* 0x0000002227267208 */ /* 0x000fe20000000200 */
[----:B------:R-:W-:Y:S01]  /*6600*/  FFMA R33, R32, R41, R33 ;  /* 0x0000002920217223 */ /* 0x000fe20000000021 */
[----:B------:R-:W-:Y:S01]  /*6610*/  FSEL R34, -R41, R40, P1 ;  /* 0x0000002829227208 */ /* 0x000fe20000800100 */
[----:B------:R-:W-:Y:S01]  /*6620*/  FMUL R41, R3, 0.70710676908493041992 ;  /* 0x3f3504f303297820 */ /* 0x000fe20000400000 */
[----:B------:R-:W-:Y:S03]  /*6630*/  FSEL R32, -R76, -0.00082130916416645050049, P0 ;  /* 0xba574d204c207808 */ /* 0x000fe60000000100 */
[----:B------:R-:W-:Y:S01]  /*6640*/  FFMA R34, R33, R34, R34 ;  /* 0x0000002221227223 */ /* 0x000fe20000000022 */
[----:B------:R-:W-:Y:S01]  /*6650*/  FSEL R33, R71, 0.0052134888246655464172, P0 ;  /* 0x3baad5ea47217808 */ /* 0x000fe20000000000 */
[-C--:B------:R-:W-:Y:S01]  /*6660*/  FFMA R32, R37, R38.reuse, R32 ;  /* 0x0000002625207223 */ /* 0x080fe20000000020 */
[----:B------:R-:W-:Y:S01]  /*6670*/  FSEL R37, R74, 0.11284004896879196167, P0 ;  /* 0x3de718af4a257808 */ /* 0x000fe20000000000 */
[----:B------:R-:W1:Y:S01]  /*6680*/  @P1 MUFU.EX2 R43, R34 ;  /* 0x00000022002b1308 */ /* 0x000e620000000800 */
[----:B------:R-:W-:Y:S01]  /*6690*/  FSETP.GE.AND P2, PT, |R41|, 1.0029599666595458984, PT ;  /* 0x3f8060fe2900780b */ /* 0x000fe20003f46200 */
[-C--:B------:R-:W-:Y:S01]  /*66a0*/  FFMA R33, R32, R38.reuse, R33 ;  /* 0x0000002620217223 */ /* 0x080fe20000000021 */
[----:B------:R-:W-:Y:S03]  /*66b0*/  FSEL R32, R73, -0.37612664699554443359, P0 ;  /* 0xbec093ac49207808 */ /* 0x000fe60000000000 */
[-C--:B------:R-:W-:Y:S01]  /*66c0*/  FFMA R36, R33, R38.reuse, R36 ;  /* 0x0000002621247223 */ /* 0x080fe20000000024 */
[----:B------:R-:W-:Y:S03]  /*66d0*/  FSEL R33, R72, 0.12837915122509002686, P0 ;  /* 0x3e0375d348217808 */ /* 0x000fe60000000000 */
[-C--:B------:R-:W-:Y:S01]  /*66e0*/  FFMA R37, R36, R38.reuse, R37 ;  /* 0x0000002624257223 */ /* 0x080fe20000000025 */
[----:B------:R-:W-:Y:S03]  /*66f0*/  FMUL R36, R41, R41 ;  /* 0x0000002929247220 */ /* 0x000fe60000400000 */
[----:B------:R-:W-:Y:S01]  /*6700*/  FFMA R32, R37, R38, R32 ;  /* 0x0000002625207223 */ /* 0x000fe20000000020 */
[----:B------:R-:W-:Y:S02]  /*6710*/  FSEL R37, R82, 8.4834944573231041431e-05, P2 ;  /* 0x38b1e96a52257808 */ /* 0x000fe40001000000 */
[----:B------:R-:W-:Y:S01]  /*6720*/  FSEL R42, |R41|, R36, P2 ;  /* 0x00000024292a7208 */ /* 0x000fe20001000200 */
[----:B------:R-:W-:Y:S01]  /*6730*/  FFMA R33, R32, R38, R33 ;  /* 0x0000002620217223 */ /* 0x000fe20000000021 */
[----:B------:R-:W-:Y:S01]  /*6740*/  FSEL R32, -R38, R39, P0 ;  /* 0x0000002726207208 */ /* 0x000fe20000000100 */
[----:B-1----:R-:W-:Y:S01]  /*6750*/  @P1 FADD R45, -R43, 1 ;  /* 0x3f8000002b2d1421 */ /* 0x002fe20000000100 */
[----:B------:R-:W-:Y:S01]  /*6760*/  FSEL R36, -R76, -0.00082130916416645050049, P2 ;  /* 0xba574d204c247808 */ /* 0x000fe20001000100 */
[----:B------:R-:W-:Y:S01]  /*6770*/  FMUL R43, R7, 0.70710676908493041992 ;  /* 0x3f3504f3072b7820 */ /* 0x000fe20000400000 */
[----:B------:R-:W-:Y:S01]  /*6780*/  FSEL R38, -R75, -0.026868773624300956726, P2 ;  /* 0xbcdc1be74b267808 */ /* 0x000fe20001000100 */
[----:B------:R-:W-:Y:S01]  /*6790*/  FFMA R32, R33, R32, R32 ;  /* 0x0000002021207223 */ /* 0x000fe20000000020 */
[----:B------:R-:W-:Y:S01]  /*67a0*/  FSEL R33, R71, 0.0052134888246655464172, P2 ;  /* 0x3baad5ea47217808 */ /* 0x000fe20001000000 */
[-C--:B------:R-:W-:Y:S01]  /*67b0*/  FFMA R36, R37, R42.reuse, R36 ;  /* 0x0000002a25247223 */ /* 0x080fe20000000024 */
[----:B------:R-:W-:Y:S02]  /*67c0*/  FSEL R37, R74, 0.11284004896879196167, P2 ;  /* 0x3de718af4a257808 */ /* 0x000fe40001000000 */
[----:B------:R-:W-:Y:S01]  /*67d0*/  @P1 LOP3.LUT R34, R45, 0x80000000, R40, 0xb8, !PT ;  /* 0x800000002d221812 */ /* 0x000fe200078eb828 */
[-C--:B------:R-:W-:Y:S01]  /*67e0*/  FFMA R33, R36, R42.reuse, R33 ;  /* 0x0000002a24217223 */ /* 0x080fe20000000021 */
[----:B------:R-:W-:Y:S02]  /*67f0*/  FSEL R36, R73, -0.37612664699554443359, P2 ;  /* 0xbec093ac49247808 */ /* 0x000fe40001000000 */
[----:B------:R-:W-:Y:S01]  /*6800*/  FSETP.GE.AND P1, PT, |R43|, 1.0029599666595458984, PT ;  /* 0x3f8060fe2b00780b */ /* 0x000fe20003f26200 */
[-C--:B------:R-:W-:Y:S01]  /*6810*/  FFMA R38, R33, R42.reuse, R38 ;  /* 0x0000002a21267223 */ /* 0x080fe20000000026 */
[----:B------:R-:W-:Y:S01]  /*6820*/  FSEL R33, R72, 0.12837915122509002686, P2 ;  /* 0x3e0375d348217808 */ /* 0x000fe20001000000 */
[----:B------:R-:W-:Y:S01]  /*6830*/  FADD R140, R34, 1 ;  /* 0x3f800000228c7421 */ /* 0x000fe20000000000 */
[----:B------:R-:W-:Y:S01]  /*6840*/  FSEL R40, R82, 8.4834944573231041431e-05, P1 ;  /* 0x38b1e96a52287808 */ /* 0x000fe20000800000 */
[-C--:B------:R-:W-:Y:S01]  /*6850*/  FFMA R37, R38, R42.reuse, R37 ;  /* 0x0000002a26257223 */ /* 0x080fe20000000025 */
[----:B------:R-:W-:Y:S03]  /*6860*/  FMUL R38, R43, R43 ;  /* 0x0000002b2b267220 */ /* 0x000fe60000400000 */
[----:B------:R-:W-:Y:S01]  /*6870*/  FFMA R36, R37, R42, R36 ;  /* 0x0000002a25247223 */ /* 0x000fe20000000024 */
[----:B------:R-:W-:Y:S02]  /*6880*/  FSEL R37, -R76, -0.00082130916416645050049, P1 ;  /* 0xba574d204c257808 */ /* 0x000fe40000800100 */
[----:B------:R-:W-:Y:S01]  /*6890*/  FSEL R44, |R43|, R38, P1 ;  /* 0x000000262b2c7208 */ /* 0x000fe20000800200 */
[----:B------:R-:W-:Y:S01]  /*68a0*/  FFMA R33, R36, R42, R33 ;  /* 0x0000002a24217223 */ /* 0x000fe20000000021 */
[----:B------:R-:W-:Y:S02]  /*68b0*/  FSEL R36, -R42, R41, P2 ;  /* 0x000000292a247208 */ /* 0x000fe40001000100 */
[----:B------:R-:W-:Y:S01]  /*68c0*/  FSEL R38, R71, 0.0052134888246655464172, P1 ;  /* 0x3baad5ea47267808 */ /* 0x000fe20000800000 */
[----:B------:R-:W1:Y:S02]  /*68d0*/  @P0 MUFU.EX2 R42, R32 ;  /* 0x00000020002a0308 */ /* 0x000e640000000800 */
[----:B------:R-:W-:Y:S01]  /*68e0*/  FFMA R36, R33, R36, R36 ;  /* 0x0000002421247223 */ /* 0x000fe20000000024 */
[----:B------:R-:W-:Y:S01]  /*68f0*/  FSEL R33, -R75, -0.026868773624300956726, P1 ;  /* 0xbcdc1be74b217808 */ /* 0x000fe20000800100 */
[-C--:B------:R-:W-:Y:S01]  /*6900*/  FFMA R37, R40, R44.reuse, R37 ;  /* 0x0000002c28257223 */ /* 0x080fe20000000025 */
[----:B------:R-:W-:Y:S03]  /*6910*/  FSEL R40, R74, 0.11284004896879196167, P1 ;  /* 0x3de718af4a287808 */ /* 0x000fe60000800000 */
[-C--:B------:R-:W-:Y:S04]  /*6920*/  FFMA R38, R37, R44.reuse, R38 ;  /* 0x0000002c25267223 */ /* 0x080fe80000000026 */
[-C--:B------:R-:W-:Y:S01]  /*6930*/  FFMA R33, R38, R44.reuse, R33 ;  /* 0x0000002c26217223 */ /* 0x080fe20000000021 */
[----:B------:R-:W-:Y:S03]  /*6940*/  FSEL R38, R72, 0.12837915122509002686, P1 ;  /* 0x3e0375d348267808 */ /* 0x000fe60000800000 */
[-C--:B------:R-:W-:Y:S01]  /*6950*/  FFMA R40, R33, R44.reuse, R40 ;  /* 0x0000002c21287223 */ /* 0x080fe20000000028 */
[----:B------:R-:W-:Y:S01]  /*6960*/  FSEL R33, R73, -0.37612664699554443359, P1 ;  /* 0xbec093ac49217808 */ /* 0x000fe20000800000 */
[----:B-1----:R-:W-:Y:S01]  /*6970*/  @P0 FADD R46, -R42, 1 ;  /* 0x3f8000002a2e0421 */ /* 0x002fe20000000100 */
[----:B------:R-:W-:Y:S03]  /*6980*/  FMUL R42, R4, 0.70710676908493041992 ;  /* 0x3f3504f3042a7820 */ /* 0x000fe60000400000 */
[----:B------:R-:W-:Y:S01]  /*6990*/  FFMA R33, R40, R44, R33 ;  /* 0x0000002c28217223 */ /* 0x000fe20000000021 */
[----:B------:R-:W-:Y:S01]  /*69a0*/  @P0 LOP3.LUT R32, R46, 0x80000000, R39, 0xb8, !PT ;  /* 0x800000002e200812 */ /* 0x000fe200078eb827 */
[C---:B------:R-:W-:Y:S01]  /*69b0*/  FMUL R37, R42.reuse, R42 ;  /* 0x0000002a2a257220 */ /* 0x040fe20000400000 */
[----:B------:R-:W-:Y:S01]  /*69c0*/  FSETP.GE.AND P0, PT, |R42|, 1.0029599666595458984, PT ;  /* 0x3f8060fe2a00780b */ /* 0x000fe20003f06200 */
[----:B------:R-:W-:Y:S01]  /*69d0*/  FFMA R38, R33, R44, R38 ;  /* 0x0000002c21267223 */ /* 0x000fe20000000026 */
[----:B------:R-:W-:Y:S01]  /*69e0*/  FSEL R33, -R44, R43, P1 ;  /* 0x0000002b2c217208 */ /* 0x000fe20000800100 */
[----:B------:R-:W-:Y:S01]  /*69f0*/  FADD R141, R32, 1 ;  /* 0x3f800000208d7421 */ /* 0x000fe20000000000 */
[----:B------:R-:W-:Y:S01]  /*6a00*/  FSEL R45, |R42|, R37, P0 ;  /* 0x000000252a2d7208 */ /* 0x000fe20000000200 */
[----:B------:R-:W1:Y:S01]  /*6a10*/  @P2 MUFU.EX2 R44, R36 ;  /* 0x00000024002c2308 */ /* 0x000e620000000800 */
[----:B------:R-:W-:Y:S01]  /*6a20*/  FSEL R40, R82, 8.4834944573231041431e-05, P0 ;  /* 0x38b1e96a52287808 */ /* 0x000fe20000000000 */
[----:B------:R-:W-:Y:S01]  /*6a30*/  FFMA R33, R38, R33, R33 ;  /* 0x0000002126217223 */ /* 0x000fe20000000021 */
[----:B------:R-:W-:Y:S02]  /*6a40*/  FSEL R37, -R76, -0.00082130916416645050049, P0 ;  /* 0xba574d204c257808 */ /* 0x000fe40000000100 */
[----:B------:R-:W-:Y:S02]  /*6a50*/  FSEL R38, R71, 0.0052134888246655464172, P0 ;  /* 0x3baad5ea47267808 */ /* 0x000fe40000000000 */
[----:B------:R-:W-:Y:S01]  /*6a60*/  FSEL R39, -R75, -0.026868773624300956726, P0 ;  /* 0xbcdc1be74b277808 */ /* 0x000fe20000000100 */
[-C--:B------:R-:W-:Y:S01]  /*6a70*/  FFMA R37, R40, R45.reuse, R37 ;  /* 0x0000002d28257223 */ /* 0x080fe20000000025 */
[----:B------:R-:W-:Y:S01]  /*6a80*/  FSEL R40, R74, 0.11284004896879196167, P0 ;  /* 0x3de718af4a287808 */ /* 0x000fe20000000000 */
[----:B------:R-:W2:Y:S02]  /*6a90*/  @P1 MUFU.EX2 R46, R33 ;  /* 0x00000021002e1308 */ /* 0x000ea40000000800 */
[-C--:B------:R-:W-:Y:S01]  /*6aa0*/  FFMA R38, R37, R45.reuse, R38 ;  /* 0x0000002d25267223 */ /* 0x080fe20000000026 */
[----:B------:R-:W-:Y:S03]  /*6ab0*/  FSEL R37, R73, -0.37612664699554443359, P0 ;  /* 0xbec093ac49257808 */ /* 0x000fe60000000000 */
[-C--:B------:R-:W-:Y:S01]  /*6ac0*/  FFMA R39, R38, R45.reuse, R39 ;  /* 0x0000002d26277223 */ /* 0x080fe20000000027 */
[----:B-1----:R-:W-:Y:S01]  /*6ad0*/  @P2 FADD R38, -R44, 1 ;  /* 0x3f8000002c262421 */ /* 0x002fe20000000100 */
[----:B------:R-:W-:Y:S02]  /*6ae0*/  FMUL R44, R5, 0.70710676908493041992 ;  /* 0x3f3504f3052c7820 */ /* 0x000fe40000400000 */
[-C--:B------:R-:W-:Y:S02]  /*6af0*/  FFMA R40, R39, R45.reuse, R40 ;  /* 0x0000002d27287223 */ /* 0x080fe40000000028 */
[----:B------:R-:W-:Y:S01]  /*6b00*/  @P2 LOP3.LUT R36, R38, 0x80000000, R41, 0xb8, !PT ;  /* 0x8000000026242812 */ /* 0x000fe200078eb829 */
[----:B------:R-:W-:Y:S01]  /*6b10*/  FMUL R39, R44, R44 ;  /* 0x0000002c2c277220 */ /* 0x000fe20000400000 */
[----:B------:R-:W-:Y:S01]  /*6b20*/  FSEL R38, R72, 0.12837915122509002686, P0 ;  /* 0x3e0375d348267808 */ /* 0x000fe20000000000 */
[-C--:B------:R-:W-:Y:S01]  /*6b30*/  FFMA R37, R40, R45.reuse, R37 ;  /* 0x0000002d28257223 */ /* 0x080fe20000000025 */
[----:B------:R-:W-:Y:S01]  /*6b40*/  FSETP.GE.AND P2, PT, |R44|, 1.0029599666595458984, PT ;  /* 0x3f8060fe2c00780b */ /* 0x000fe20003f46200 */
[----:B--2---:R-:W-:Y:S01]  /*6b50*/  @P1 FADD R48, -R46, 1 ;  /* 0x3f8000002e301421 */ /* 0x004fe20000000100 */
[----:B------:R-:W-:Y:S01]  /*6b60*/  FMUL R46, R6, 0.70710676908493041992 ;  /* 0x3f3504f3062e7820 */ /* 0x000fe20000400000 */
[----:B------:R-:W-:Y:S01]  /*6b70*/  FFMA R38, R37, R45, R38 ;  /* 0x0000002d25267223 */ /* 0x000fe20000000026 */
[----:B------:R-:W-:Y:S02]  /*6b80*/  FSEL R37, -R45, R42, P0 ;  /* 0x0000002a2d257208 */ /* 0x000fe40000000100 */
[----:B------:R-:W-:Y:S02]  /*6b90*/  FSEL R45, |R44|, R39, P2 ;  /* 0x000000272c2d7208 */ /* 0x000fe40001000200 */
[----:B------:R-:W-:Y:S01]  /*6ba0*/  FSEL R40, R82, 8.4834944573231041431e-05, P2 ;  /* 0x38b1e96a52287808 */ /* 0x000fe20001000000 */
[----:B------:R-:W-:Y:S01]  /*6bb0*/  FFMA R37, R38, R37, R37 ;  /* 0x0000002526257223 */ /* 0x000fe20000000025 */
[----:B------:R-:W-:Y:S02]  /*6bc0*/  FSEL R39, -R76, -0.00082130916416645050049, P2 ;  /* 0xba574d204c277808 */ /* 0x000fe40001000100 */
[----:B------:R-:W-:Y:S02]  /*6bd0*/  FSEL R38, R71, 0.0052134888246655464172, P2 ;  /* 0x3baad5ea47267808 */ /* 0x000fe40001000000 */
[----:B------:R-:W-:Y:S01]  /*6be0*/  FSEL R41, -R75, -0.026868773624300956726, P2 ;  /* 0xbcdc1be74b297808 */ /* 0x000fe20001000100 */
[-C--:B------:R-:W-:Y:S01]  /*6bf0*/  FFMA R39, R40, R45.reuse, R39 ;  /* 0x0000002d28277223 */ /* 0x080fe20000000027 */
[----:B------:R-:W-:Y:S02]  /*6c00*/  FSEL R40, R74, 0.11284004896879196167, P2 ;  /* 0x3de718af4a287808 */ /* 0x000fe40001000000 */
[----:B------:R-:W-:Y:S01]  /*6c10*/  @P1 LOP3.LUT R33, R48, 0x80000000, R43, 0xb8, !PT ;  /* 0x8000000030211812 */ /* 0x000fe200078eb82b */
[-C--:B------:R-:W-:Y:S01]  /*6c20*/  FFMA R38, R39, R45.reuse, R38 ;  /* 0x0000002d27267223 */ /* 0x080fe20000000026 */
[----:B------:R-:W-:Y:S02]  /*6c30*/  FSEL R39, R73, -0.37612664699554443359, P2 ;  /* 0xbec093ac49277808 */ /* 0x000fe40001000000 */
[----:B------:R-:W-:Y:S01]  /*6c40*/  FSETP.GE.AND P1, PT, |R46|, 1.0029599666595458984, PT ;  /* 0x3f8060fe2e00780b */ /* 0x000fe20003f26200 */
[-C--:B------:R-:W-:Y:S01]  /*6c50*/  FFMA R41, R38, R45.reuse, R41 ;  /* 0x0000002d26297223 */ /* 0x080fe20000000029 */
[----:B------:R-:W-:Y:S02]  /*6c60*/  FSEL R38, R72, 0.12837915122509002686, P2 ;  /* 0x3e0375d348267808 */ /* 0x000fe40001000000 */
        /* <DEDUP_REMOVED lines=14> */
[-C--:B------:R-:W-:Y:S01]  /*6d50*/  FFMA R41, R40, R47.reuse, R41 ;  /* 0x0000002f28297223 */ /* 0x080fe20000000029 */
[----:B------:R-:W-:Y:S03]  /*6d60*/  FSEL R40, R73, -0.37612664699554443359, P1 ;  /* 0xbec093ac49287808 */ /* 0x000fe60000800000 */
[-C--:B------:R-:W-:Y:S04]  /*6d70*/  FFMA R38, R41, R47.reuse, R38 ;  /* 0x0000002f29267223 */ /* 0x080fe80000000026 */
[-C--:B------:R-:W-:Y:S01]  /*6d80*/  FFMA R43, R38, R47.reuse, R43 ;  /* 0x0000002f262b7223 */ /* 0x080fe2000000002b */
[----:B------:R-:W-:Y:S01]  /*6d90*/  FSEL R38, -R47, R46, P1 ;  /* 0x0000002e2f267208 */ /* 0x000fe20000800100 */
[----:B-1----:R-:W-:Y:S01]  /*6da0*/  @P0 FADD R41, -R45, 1 ;  /* 0x3f8000002d290421 */ /* 0x002fe20000000100 */
[----:B------:R-:W-:Y:S01]  /*6db0*/  FMUL R45, R11, 0.70710676908493041992 ;  /* 0x3f3504f30b2d7820 */ /* 0x000fe20000400000 */
[----:B------:R-:W-:Y:S03]  /*6dc0*/  FFMA R40, R43, R47, R40 ;  /* 0x0000002f2b287223 */ /* 0x000fe60000000028 */
[----:B------:R-:W-:Y:S01]  /*6dd0*/  @P0 LOP3.LUT R37, R41, 0x80000000, R42, 0xb8, !PT ;  /* 0x8000000029250812 */ /* 0x000fe200078eb82a */
[C---:B------:R-:W-:Y:S01]  /*6de0*/  FMUL R42, R45.reuse, R45 ;  /* 0x0000002d2d2a7220 */ /* 0x040fe20000400000 */
[----:B------:R-:W-:Y:S02]  /*6df0*/  FSEL R41, R72, 0.12837915122509002686, P1 ;  /* 0x3e0375d348297808 */ /* 0x000fe40000800000 */
[----:B------:R-:W-:Y:S01]  /*6e00*/  FSETP.GE.AND P0, PT, |R45|, 1.0029599666595458984, PT ;  /* 0x3f8060fe2d00780b */ /* 0x000fe20003f06200 */
[----:B------:R-:W-:Y:S02]  /*6e10*/  FADD R37, R37, 1 ;  /* 0x3f80000025257421 */ /* 0x000fe40000000000 */
[----:B------:R-:W-:Y:S01]  /*6e20*/  FFMA R41, R40, R47, R41 ;  /* 0x0000002f28297223 */ /* 0x000fe20000000029 */
        /* <DEDUP_REMOVED lines=8> */
[----:B------:R-:W-:Y:S03]  /*6eb0*/  FSEL R43, R74, 0.11284004896879196167, P0 ;  /* 0x3de718af4a2b7808 */ /* 0x000fe60000000000 */
[-C--:B------:R-:W-:Y:S01]  /*6ec0*/  FFMA R41, R40, R48.reuse, R41 ;  /* 0x0000003028297223 */ /* 0x080fe20000000029 */
[----:B------:R-:W-:Y:S03]  /*6ed0*/  FSEL R40, R73, -0.37612664699554443359, P0 ;  /* 0xbec093ac49287808 */ /* 0x000fe60000000000 */
[-C--:B------:R-:W-:Y:S01]  /*6ee0*/  FFMA R42, R41, R48.reuse, R42 ;  /* 0x00000030292a7223 */ /* 0x080fe2000000002a */
[----:B------:R-:W-:Y:S01]  /*6ef0*/  FSEL R41, R72, 0.12837915122509002686, P0 ;  /* 0x3e0375d348297808 */ /* 0x000fe20000000000 */
[----:B-1----:R-:W-:Y:S01]  /*6f00*/  @P2 FADD R49, -R47, 1 ;  /* 0x3f8000002f312421 */ /* 0x002fe20000000100 */
[----:B------:R-:W-:Y:S01]  /*6f10*/  FMUL R47, R8, 0.70710676908493041992 ;  /* 0x3f3504f3082f7820 */ /* 0x000fe20000400000 */
[-C--:B------:R-:W-:Y:S03]  /*6f20*/  FFMA R43, R42, R48.reuse, R43 ;  /* 0x000000302a2b7223 */ /* 0x080fe6000000002b */
[----:B------:R-:W-:Y:S01]  /*6f30*/  @P2 LOP3.LUT R39, R49, 0x80000000, R44, 0xb8, !PT ;  /* 0x8000000031272812 */ /* 0x000fe200078eb82c */
[-C--:B------:R-:W-:Y:S01]  /*6f40*/  FFMA R40, R43, R48.reuse, R40 ;  /* 0x000000302b287223 */ /* 0x080fe20000000028 */
[C---:B------:R-:W-:Y:S01]  /*6f50*/  FSETP.GE.AND P2, PT, |R47|.reuse, 1.0029599666595458984, PT ;  /* 0x3f8060fe2f00780b */ /* 0x040fe20003f46200 */
[C---:B------:R-:W-:Y:S01]  /*6f60*/  FMUL R42, R47.reuse, R47 ;  /* 0x0000002f2f2a7220 */ /* 0x040fe20000400000 */
[----:B------:R-:W1:Y:S01]  /*6f70*/  @P1 MUFU.EX2 R49, R38 ;  /* 0x0000002600311308 */ /* 0x000e620000000800 */
        /* <DEDUP_REMOVED lines=20> */
[C---:B------:R-:W-:Y:S01]  /*70c0*/  FSETP.GE.AND P1, PT, |R49|.reuse, 1.0029599666595458984, PT ;  /* 0x3f8060fe3100780b */ /* 0x040fe20003f26200 */
[----:B------:R-:W-:Y:S02]  /*70d0*/  FADD R38, R38, 1 ;  /* 0x3f80000026267421 */ /* 0x000fe40000000000 */
[----:B------:R-:W-:Y:S01]  /*70e0*/  FFMA R41, R42, R48, R41 ;  /* 0x000000302a297223 */ /* 0x000fe20000000029 */
[----:B------:R-:W-:Y:S02]  /*70f0*/  FSEL R42, -R48, R47, P2 ;  /* 0x0000002f302a7208 */ /* 0x000fe40001000100 */
        /* <DEDUP_REMOVED lines=9> */
[-C--:B------:R-:W-:Y:S04]  /*7190*/  FFMA R44, R43, R50.reuse, R44 ;  /* 0x000000322b2c7223 */ /* 0x080fe8000000002c */
[-C--:B------:R-:W-:Y:S01]  /*71a0*/  FFMA R41, R44, R50.reuse, R41 ;  /* 0x000000322c297223 */ /* 0x080fe20000000029 */
[----:B------:R-:W-:Y:S01]  /*71b0*/  FSEL R44, R72, 0.12837915122509002686, P1 ;  /* 0x3e0375d3482c7808 */ /* 0x000fe20000800000 */
[----:B-1----:R-:W-:Y:S01]  /*71c0*/  @P0 FADD R52, -R48, 1 ;  /* 0x3f80000030340421 */ /* 0x002fe20000000100 */
[----:B------:R-:W-:Y:S01]  /*71d0*/  FMUL R48, R10, 0.70710676908493041992 ;  /* 0x3f3504f30a307820 */ /* 0x000fe20000400000 */
[----:B------:R-:W-:Y:S01]  /*71e0*/  FFMA R46, R41, R50, R46 ;  /* 0x00000032292e7223 */ /* 0x000fe2000000002e */
[----:B------:R-:W-:Y:S02]  /*71f0*/  FSEL R41, R73, -0.37612664699554443359, P1 ;  /* 0xbec093ac49297808 */ /* 0x000fe40000800000 */
[----:B------:R-:W-:Y:S01]  /*7200*/  @P0 LOP3.LUT R40, R52, 0x80000000, R45, 0xb8, !PT ;  /* 0x8000000034280812 */ /* 0x000fe200078eb82d */
[C---:B------:R-:W-:Y:S01]  /*7210*/  FMUL R43, R48.reuse, R48 ;  /* 0x00000030302b7220 */ /* 0x040fe20000400000 */
[----:B------:R-:W-:Y:S01]  /*7220*/  FSETP.GE.AND P0, PT, |R48|, 1.0029599666595458984, PT ;  /* 0x3f8060fe3000780b */ /* 0x000fe20003f06200 */
[-C--:B------:R-:W-:Y:S03]  /*7230*/  FFMA R41, R46, R50.reuse, R41 ;  /* 0x000000322e297223 */ /* 0x080fe60000000029 */
[----:B------:R-:W-:Y:S01]  /*7240*/  FSEL R51, |R48|, R43, P0 ;  /* 0x0000002b30337208 */ /* 0x000fe20000000200 */
[----:B------:R-:W-:Y:S01]  /*7250*/  FFMA R44, R41, R50, R44 ;  /* 0x00000032292c7223 */ /* 0x000fe2000000002c */
[----:B------:R-:W-:Y:S02]  /*7260*/  FSEL R41, -R50, R49, P1 ;  /* 0x0000003132297208 */ /* 0x000fe40000800100 */
[----:B------:R-:W-:Y:S01]  /*7270*/  FSEL R46, R82, 8.4834944573231041431e-05, P0 ;  /* 0x38b1e96a522e7808 */ /* 0x000fe20000000000 */
[----:B------:R-:W1:Y:S01]  /*7280*/  @P2 MUFU.EX2 R50, R42 ;  /* 0x0000002a00322308 */ /* 0x000e620000000800 */
[----:B------:R-:W-:Y:S01]  /*7290*/  FSEL R43, -R76, -0.00082130916416645050049, P0 ;  /* 0xba574d204c2b7808 */ /* 0x000fe20000000100 */
[----:B------:R-:W-:Y:S01]  /*72a0*/  FFMA R41, R44, R41, R41 ;  /* 0x000000292c297223 */ /* 0x000fe20000000029 */
[----:B------:R-:W-:Y:S02]  /*72b0*/  FSEL R44, R71, 0.0052134888246655464172, P0 ;  /* 0x3baad5ea472c7808 */ /* 0x000fe40000000000 */
[----:B------:R-:W-:Y:S01]  /*72c0*/  FSEL R45, -R75, -0.026868773624300956726, P0 ;  /* 0xbcdc1be74b2d7808 */ /* 0x000fe20000000100 */
[-C--:B------:R-:W-:Y:S01]  /*72d0*/  FFMA R43, R46, R51.reuse, R43 ;  /* 0x000000332e2b7223 */ /* 0x080fe2000000002b */
[----:B------:R-:W-:Y:S03]  /*72e0*/  FSEL R46, R74, 0.11284004896879196167, P0 ;  /* 0x3de718af4a2e7808 */ /* 0x000fe60000000000 */
[----:B------:R-:W2:Y:S01]  /*72f0*/  @P1 MUFU.EX2 R52, R41 ;  /* 0x0000002900341308 */ /* 0x000ea20000000800 */
[-C--:B------:R-:W-:Y:S01]  /*7300*/  FFMA R44, R43, R51.reuse, R44 ;  /* 0x000000332b2c7223 */ /* 0x080fe2000000002c */
[----:B------:R-:W-:Y:S03]  /*7310*/  FSEL R43, R73, -0.37612664699554443359, P0 ;  /* 0xbec093ac492b7808 */ /* 0x000fe60000000000 */
[-C--:B------:R-:W-:Y:S01]  /*7320*/  FFMA R45, R44, R51.reuse, R45 ;  /* 0x000000332c2d7223 */ /* 0x080fe2000000002d */
[----:B-1----:R-:W-:Y:S03]  /*7330*/  @P2 FADD R44, -R50, 1 ;  /* 0x3f800000322c2421 */ /* 0x002fe60000000100 */
[-C--:B------:R-:W-:Y:S01]  /*7340*/  FFMA R46, R45, R51.reuse, R46 ;  /* 0x000000332d2e7223 */ /* 0x080fe2000000002e */
[----:B------:R-:W-:Y:S01]  /*7350*/  FMUL R50, R15, 0.70710676908493041992 ;  /* 0x3f3504f30f327820 */ /* 0x000fe20000400000 */
[----:B------:R-:W-:Y:S02]  /*7360*/  @P2 LOP3.LUT R42, R44, 0x80000000, R47, 0xb8, !PT ;  /* 0x800000002c2a2812 */ /* 0x000fe400078eb82f */
[-C--:B------:R-:W-:Y:S01]  /*7370*/  FFMA R43, R46, R51.reuse, R43 ;  /* 0x000000332e2b7223 */ /* 0x080fe2000000002b */
[----:B------:R-:W-:Y:S01]  /*7380*/  FSEL R44, R72, 0.12837915122509002686, P0 ;  /* 0x3e0375d3482c7808 */ /* 0x000fe20000000000 */
[C---:B------:R-:W-:Y:S01]  /*7390*/  FMUL R45, R50.reuse, R50 ;  /* 0x00000032322d7220 */ /* 0x040fe20000400000 */
        /* <DEDUP_REMOVED lines=135> */
[----:B------:R-:W-:Y:S01]  /*7c10*/  FADD R48, R48, 1 ;  /* 0x3f80000030307421 */ /* 0x000fe20000000000 */
[----:B--2---:R-:W-:Y:S01]  /*7c20*/  @P1 FADD R60, -R58, 1 ;  /* 0x3f8000003a3c1421 */ /* 0x004fe20000000100 */
[----:B------:R-:W-:Y:S01]  /*7c30*/  FFMA R50, R49, R57, R50 ;  /* 0x0000003931327223 */ /* 0x000fe20000000032 */
[----:B------:R-:W-:Y:S01]  /*7c40*/  FSEL R49, -R57, R54, P0 ;  /* 0x0000003639317208 */ /* 0x000fe20000000100 */
[----:B------:R-:W-:Y:S01]  /*7c50*/  FMUL R58, R18, 0.70710676908493041992 ;  /* 0x3f3504f3123a7820 */ /* 0x000fe20000400000 */
        /* <DEDUP_REMOVED lines=40> */
[C---:B------:R-:W-:Y:S03]  /*7ee0*/  FSETP.GE.AND P0, PT, |R57|.reuse, 1.0029599666595458984, PT ;  /* 0x3f8060fe3900780b */ /* 0x040fe60003f06200 */
        /* <DEDUP_REMOVED lines=77> */
[-C--:B------:R-:W-:Y:S01]  /*83c0*/  FFMA R56, R55, R64.reuse, R56 ;  /* 0x0000004037387223 */ /* 0x080fe20000000038 */
[----:B------:R-:W-:Y:S03]  /*83d0*/  FSEL R55, R73, -0.37612664699554443359, P0 ;  /* 0xbec093ac49377808 */ /* 0x000fe60000000000 */
[-C--:B------:R-:W-:Y:S01]  /*83e0*/  FFMA R57, R56, R64.reuse, R57 ;  /* 0x0000004038397223 */ /* 0x080fe20000000039 */
[----:B-1----:R-:W-:Y:S03]  /*83f0*/  @P2 FADD R56, -R62, 1 ;  /* 0x3f8000003e382421 */ /* 0x002fe60000000100 */
[----:B------:R-:W-:Y:S01]  /*8400*/  FFMA R58, R57, R64, R58 ;  /* 0x00000040393a7223 */ /* 0x000fe2000000003a */
[----:B------:R-:W-:Y:S01]  /*8410*/  FMUL R62, R27, 0.70710676908493041992 ;  /* 0x3f3504f31b3e7820 */ /* 0x000fe20000400000 */
[----:B------:R-:W-:Y:S03]  /*8420*/  @P2 LOP3.LUT R54, R56, 0x80000000, R59, 0xb8, !PT ;  /* 0x8000000038362812 */ /* 0x000fe600078eb83b */
[----:B------:R-:W-:Y:S01]  /*8430*/  FMUL R57, R62, R62 ;  /* 0x0000003e3e397220 */ /* 0x000fe20000400000 */
[----:B------:R-:W-:Y:S01]  /*8440*/  FSEL R56, R72, 0.12837915122509002686, P0 ;  /* 0x3e0375d348387808 */ /* 0x000fe20000000000 */
[-C--:B------:R-:W-:Y:S01]  /*8450*/  FFMA R55, R58, R64.reuse, R55 ;  /* 0x000000403a377223 */ /* 0x080fe20000000037 */
[----:B------:R-:W-:Y:S01]  /*8460*/  FSETP.GE.AND P2, PT, |R62|, 1.0029599666595458984, PT ;  /* 0x3f8060fe3e00780b */ /* 0x000fe20003f46200 */
        /* <DEDUP_REMOVED lines=39> */
[----:B------:R-:W-:Y:S02]  /*86e0*/  FSEL R56, -R77, R64, P1 ;  /* 0x000000404d387208 */ /* 0x000fe40000800100 */
[----:B------:R-:W-:Y:S01]  /*86f0*/  @P0 LOP3.LUT R55, R59, 0x80000000, R60, 0xb8, !PT ;  /* 0x800000003b370812 */ /* 0x000fe200078eb83c */
[----:B------:R-:W-:Y:S01]  /*8700*/  FMUL R60, R79, R79 ;  /* 0x0000004f4f3c7220 */ /* 0x000fe20000400000 */
[----:B------:R-:W-:Y:S01]  /*8710*/  FSEL R59, R72, 0.12837915122509002686, P1 ;  /* 0x3e0375d3483b7808 */ /* 0x000fe20000800000 */
[-C--:B------:R-:W-:Y:S01]  /*8720*/  FFMA R58, R61, R77.reuse, R58 ;  /* 0x0000004d3d3a7223 */ /* 0x080fe2000000003a */
        /* <DEDUP_REMOVED lines=21> */
[C---:B------:R-:W-:Y:S02]  /*8880*/  FMUL R60, R77.reuse, R77 ;  /* 0x0000004d4d3c7220 */ /* 0x040fe40000400000 */
        /* <DEDUP_REMOVED lines=18> */
[----:B------:R-:W-:Y:S02]  /*89b0*/  @P1 LOP3.LUT R56, R59, 0x80000000, R64, 0xb8, !PT ;  /* 0x800000003b381812 */ /* 0x000fe400078eb840 */
[----:B------:R-:W-:Y:S01]  /*89c0*/  FSEL R59, R72, 0.12837915122509002686, P2 ;  /* 0x3e0375d3483b7808 */ /* 0x000fe20001000000 */
[----:B------:R-:W-:Y:S01]  /*89d0*/  FFMA R60, R61, R80, R60 ;  /* 0x000000503d3c7223 */ /* 0x000fe2000000003c */
[C---:B------:R-:W-:Y:S01]  /*89e0*/  FSETP.GE.AND P1, PT, |R78|.reuse, 1.0029599666595458984, PT ;  /* 0x3f8060fe4e00780b */ /* 0x040fe20003f26200 */
[----:B------:R-:W-:Y:S01]  /*89f0*/  FMUL R61, R78, R78 ;  /* 0x0000004e4e3d7220 */ /* 0x000fe20000400000 */
[----:B------:R-:W-:Y:S01]  /*8a00*/  FADD R56, R56, 1 ;  /* 0x3f80000038387421 */ /* 0x000fe20000000000 */
[----:B------:R-:W-:Y:S01]  /*8a10*/  FFMA R59, R60, R80, R59 ;  /* 0x000000503c3b7223 */ /* 0x000fe2000000003b */
[----:B------:R-:W-:Y:S01]  /*8a20*/  FSEL R60, -R80, R77, P2 ;  /* 0x0000004d503c7208 */ /* 0x000fe20001000100 */
[----:B--2---:R-:W-:Y:S01]  /*8a30*/  @P0 FADD R138, -R137, 1 ;  /* 0x3f800000898a0421 */ /* 0x004fe20000000100 */
[----:B------:R-:W-:Y:S01]  /*8a40*/  FSEL R80, |R78|, R61, P1 ;  /* 0x0000003d4e507208 */ /* 0x000fe20000800200 */
[----:B------:R-:W-:Y:S01]  /*8a50*/  FMUL R137, R0, 0.5 ;  /* 0x3f00000000897820 */ /* 0x000fe20000400000 */
        /* <DEDUP_REMOVED lines=9> */
[----:B------:R-:W-:Y:S01]  /*8af0*/  FSEL R61, R73, -0.37612664699554443359, P1 ;  /* 0xbec093ac493d7808 */ /* 0x000fe20000800000 */
[----:B------:R-:W-:Y:S02]  /*8b00*/  FMUL R138, R2, 0.5 ;  /* 0x3f000000028a7820 */ /* 0x000fe40000400000 */
[-C--:B------:R-:W-:Y:S01]  /*8b10*/  FFMA R59, R62, R80.reuse, R59 ;  /* 0x000000503e3b7223 */ /* 0x080fe2000000003b */
[----:B------:R-:W-:Y:S03]  /*8b20*/  FSEL R62, R72, 0.12837915122509002686, P1 ;  /* 0x3e0375d3483e7808 */ /* 0x000fe60000800000 */
[----:B------:R-:W-:Y:S01]  /*8b30*/  FFMA R64, R59, R80, R64 ;  /* 0x000000503b407223 */ /* 0x000fe20000000040 */
[----:B------:R-:W-:Y:S03]  /*8b40*/  FSEL R59, -R80, R78, P1 ;  /* 0x0000004e503b7208 */ /* 0x000fe60000800100 */
[-C--:B------:R-:W-:Y:S01]  /*8b50*/  FFMA R61, R64, R80.reuse, R61 ;  /* 0x00000050403d7223 */ /* 0x080fe2000000003d */
[----:B------:R-:W-:Y:S03]  /*8b60*/  FMUL R64, R28, 0.70710676908493041992 ;  /* 0x3f3504f31c407820 */ /* 0x000fe60000400000 */
[----:B------:R-:W-:Y:S01]  /*8b70*/  FFMA R62, R61, R80, R62 ;  /* 0x000000503d3e7223 */ /* 0x000fe2000000003e */
[----:B------:R-:W-:Y:S01]  /*8b80*/  @!P3 PRMT R80, R136, 0x654, R139 ;  /* 0x000006548850b816 */ /* 0x000fe2000000008b */
[C---:B------:R-:W-:Y:S01]  /*8b90*/  FMUL R61, R64.reuse, R64 ;  /* 0x00000040403d7220 */ /* 0x040fe20000400000 */
[----:B------:R-:W-:Y:S01]  /*8ba0*/  FSETP.GE.AND P0, PT, |R64|, 1.0029599666595458984, PT ;  /* 0x3f8060fe4000780b */ /* 0x000fe20003f06200 */
[----:B------:R-:W-:Y:S01]  /*8bb0*/  FADD R139, R36, 1 ;  /* 0x3f800000248b7421 */ /* 0x000fe20000000000 */
[----:B------:R1:W-:Y:S01]  /*8bc0*/  @!P3 SYNCS.ARRIVE.TRANS64.RED.A1T0 RZ, [R80+URZ], RZ ;  /* 0x000000ff50ffb9a7 */ /* 0x0003e200081004ff */
[----:B------:R-:W-:Y:S01]  /*8bd0*/  FMUL R136, R140, R137 ;  /* 0x000000898c887220 */ /* 0x000fe20000400000 */
[----:B------:R-:W-:Y:S01]  /*8be0*/  FSEL R61, |R64|, R61, P0 ;  /* 0x0000003d403d7208 */ /* 0x000fe20000000200 */
[----:B------:R-:W-:Y:S01]  /*8bf0*/  FMUL R137, R141, R138 ;  /* 0x0000008a8d897220 */ /* 0x000fe20000400000 */
[----:B------:R-:W-:Y:S01]  /*8c00*/  FSEL R79, R82, 8.4834944573231041431e-05, P0 ;  /* 0x38b1e96a524f7808 */ /* 0x000fe20000000000 */
[----:B------:R-:W-:Y:S01]  /*8c10*/  FADD R138, R33, 1 ;  /* 0x3f800000218a7421 */ /* 0x000fe20000000000 */
[----:B------:R-:W-:Y:S01]  /*8c20*/  FSEL R0, -R76, -0.00082130916416645050049, P0 ;  /* 0xba574d204c007808 */ /* 0x000fe20000000100 */
[----:B------:R-:W-:Y:S01]  /*8c30*/  FFMA R59, R62, R59, R59 ;  /* 0x0000003b3e3b7223 */ /* 0x000fe2000000003b */
[----:B------:R-:W-:Y:S01]  /*8c40*/  FSEL R2, -R75, -0.026868773624300956726, P0 ;  /* 0xbcdc1be74b027808 */ /* 0x000fe20000000100 */
[----:B------:R-:W-:Y:S01]  /*8c50*/  FMUL R62, R3, 0.5 ;  /* 0x3f000000033e7820 */ /* 0x000fe20000400000 */
[----:B------:R-:W-:Y:S01]  /*8c60*/  FSEL R3, R71, 0.0052134888246655464172, P0 ;  /* 0x3baad5ea47037808 */ /* 0x000fe20000000000 */
[-C--:B------:R-:W-:Y:S01]  /*8c70*/  FFMA R0, R79, R61.reuse, R0 ;  /* 0x0000003d4f007223 */ /* 0x080fe20000000000 */
[----:B------:R-:W-:Y:S01]  /*8c80*/  F2FP.BF16.F32.PACK_AB R136, R137, R136 ;  /* 0x000000888988723e */ /* 0x000fe200000010ff */
[----:B------:R-:W2:Y:S01]  /*8c90*/  @P2 MUFU.EX2 R36, R60 ;  /* 0x0000003c00242308 */ /* 0x000ea20000000800 */
[----:B------:R-:W-:Y:S01]  /*8ca0*/  FMUL R79, R7, 0.5 ;  /* 0x3f000000074f7820 */ /* 0x000fe20000400000 */
[----:B------:R-:W-:Y:S01]  /*8cb0*/  FFMA R3, R0, R61, R3 ;  /* 0x0000003d00037223 */ /* 0x000fe20000000003 */
[----:B------:R-:W-:Y:S01]  /*8cc0*/  FSEL R0, R73, -0.37612664699554443359, P0 ;  /* 0xbec093ac49007808 */ /* 0x000fe20000000000 */
[----:B------:R-:W-:Y:S01]  /*8cd0*/  FMUL R62, R139, R62 ;  /* 0x0000003e8b3e7220 */ /* 0x000fe20000400000 */
[----:B------:R-:W-:Y:S01]  /*8ce0*/  FMUL R79, R138, R79 ;  /* 0x0000004f8a4f7220 */ /* 0x000fe20000400000 */
[-C--:B------:R-:W-:Y:S01]  /*8cf0*/  FFMA R2, R3, R61.reuse, R2 ;  /* 0x0000003d03027223 */ /* 0x080fe20000000002 */
[----:B------:R-:W-:Y:S01]  /*8d00*/  FSEL R3, R74, 0.11284004896879196167, P0 ;  /* 0x3de718af4a037808 */ /* 0x000fe20000000000 */
[----:B------:R-:W-:Y:S01]  /*8d10*/  FMUL R138, R4, 0.5 ;  /* 0x3f000000048a7820 */ /* 0x000fe20000400000 */
[----:B------:R-:W-:Y:S01]  /*8d20*/  FMUL R7, R29, 0.70710676908493041992 ;  /* 0x3f3504f31d077820 */ /* 0x000fe20000400000 */
[----:B------:R-:W-:Y:S01]  /*8d30*/  F2FP.BF16.F32.PACK_AB R137, R79, R62 ;  /* 0x0000003e4f89723e */ /* 0x000fe200000010ff */
[----:B------:R-:W-:Y:S01]  /*8d40*/  FADD R62, R39, 1 ;  /* 0x3f800000273e7421 */ /* 0x000fe20000000000 */
[-C--:B------:R-:W-:Y:S01]  /*8d50*/  FFMA R3, R2, R61.reuse, R3 ;  /* 0x0000003d02037223 */ /* 0x080fe20000000003 */
[----:B------:R-:W-:Y:S01]  /*8d60*/  FSEL R2, -R61, R64, P0 ;  /* 0x000000403d027208 */ /* 0x000fe20000000100 */
[----:B------:R-:W-:Y:S01]  /*8d70*/  FMUL R138, R37, R138 ;  /* 0x0000008a258a7220 */ /* 0x000fe20000400000 */
[----:B------:R-:W-:Y:S01]  /*8d80*/  FMUL R37, R5, 0.5 ;  /* 0x3f00000005257820 */ /* 0x000fe20000400000 */
[----:B------:R-:W-:Y:S01]  /*8d90*/  FFMA R0, R3, R61, R0 ;  /* 0x0000003d03007223 */ /* 0x000fe20000000000 */
[----:B------:R-:W-:Y:S01]  /*8da0*/  FSEL R3, R72, 0.12837915122509002686, P0 ;  /* 0x3e0375d348037808 */ /* 0x000fe20000000000 */
[----:B--2---:R-:W-:Y:S01]  /*8db0*/  @P2 FADD R36, -R36, 1 ;  /* 0x3f80000024242421 */ /* 0x004fe20000000100 */
[----:B------:R-:W-:Y:S01]  /*8dc0*/  FMUL R39, R62, R37 ;  /* 0x000000253e277220 */ /* 0x000fe20000400000 */
[----:B------:R-:W-:Y:S02]  /*8dd0*/  FMUL R62, R11, 0.5 ;  /* 0x3f0000000b3e7820 */ /* 0x000fe40000400000 */
[----:B------:R-:W-:Y:S01]  /*8de0*/  FFMA R3, R0, R61, R3 ;  /* 0x0000003d00037223 */ /* 0x000fe20000000003 */
[----:B------:R-:W-:Y:S01]  /*8df0*/  @P2 LOP3.LUT R60, R36, 0x80000000, R77, 0xb8, !PT ;  /* 0x80000000243c2812 */ /* 0x000fe200078eb84d */
[C---:B------:R-:W-:Y:S01]  /*8e00*/  FMUL R0, R7.reuse, R7 ;  /* 0x0000000707007220 */ /* 0x040fe20000400000 */
[----:B------:R-:W-:Y:S01]  /*8e10*/  FSETP.GE.AND P2, PT, |R7|, 1.0029599666595458984, PT ;  /* 0x3f8060fe0700780b */ /* 0x000fe20003f46200 */
[----:B------:R-:W-:Y:S01]  /*8e20*/  FMUL R61, R6, 0.5 ;  /* 0x3f000000063d7820 */ /* 0x000fe20000400000 */
[----:B------:R-:W-:Y:S01]  /*8e30*/  F2FP.BF16.F32.PACK_AB R138, R39, R138 ;  /* 0x0000008a278a723e */ /* 0x000fe200000010ff */
[----:B------:R-:W-:Y:S01]  /*8e40*/  FADD R77, R40, 1 ;  /* 0x3f800000284d7421 */ /* 0x000fe20000000000 */
[----:B------:R-:W-:Y:S01]  /*8e50*/  FSEL R6, |R7|, R0, P2 ;  /* 0x0000000007067208 */ /* 0x000fe20001000200 */
[----:B------:R-:W2:Y:S01]  /*8e60*/  @P1 MUFU.EX2 R36, R59 ;  /* 0x0000003b00241308 */ /* 0x000ea20000000800 */
[----:B------:R-:W-:Y:S01]  /*8e70*/  FSEL R37, R82, 8.4834944573231041431e-05, P2 ;  /* 0x38b1e96a52257808 */ /* 0x000fe20001000000 */
[----:B------:R-:W-:Y:S01]  /*8e80*/  FMUL R61, R38, R61 ;  /* 0x0000003d263d7220 */ /* 0x000fe20000400000 */
[----:B------:R-:W-:Y:S01]  /*8e90*/  FSEL R0, -R76, -0.00082130916416645050049, P2 ;  /* 0xba574d204c007808 */ /* 0x000fe20001000100 */
[----:B------:R-:W-:Y:S01]  /*8ea0*/  FFMA R2, R3, R2, R2 ;  /* 0x0000000203027223 */ /* 0x000fe20000000002 */
[----:B------:R-:W-:Y:S01]  /*8eb0*/  FSEL R3, R71, 0.0052134888246655464172, P2 ;  /* 0x3baad5ea47037808 */ /* 0x000fe20001000000 */
[----:B------:R-:W-:Y:S01]  /*8ec0*/  FMUL R62, R77, R62 ;  /* 0x0000003e4d3e7220 */ /* 0x000fe20000400000 */
[----:B------:R-:W-:Y:S01]  /*8ed0*/  FSEL R4, -R75, -0.026868773624300956726, P2 ;  /* 0xbcdc1be74b047808 */ /* 0x000fe20001000100 */
[-C--:B------:R-:W-:Y:S01]  /*8ee0*/  FFMA R0, R37, R6.reuse, R0 ;  /* 0x0000000625007223 */ /* 0x080fe20000000000 */
[----:B------:R-:W-:Y:S01]  /*8ef0*/  FSEL R5, R74, 0.11284004896879196167, P2 ;  /* 0x3de718af4a057808 */ /* 0x000fe20001000000 */
[----:B------:R-:W-:Y:S01]  /*8f00*/  FMUL R40, R8, 0.5 ;  /* 0x3f00000008287820 */ /* 0x000fe20000400000 */
[----:B------:R-:W-:Y:S01]  /*8f10*/  F2FP.BF16.F32.PACK_AB R139, R62, R61 ;  /* 0x0000003d3e8b723e */ /* 0x000fe200000010ff */
[-C--:B------:R-:W-:Y:S01]  /*8f20*/  FFMA R3, R0, R6.reuse, R3 ;  /* 0x0000000600037223 */ /* 0x080fe20000000003 */
[----:B------:R-:W-:Y:S01]  /*8f30*/  FSEL R0, R73, -0.37612664699554443359, P2 ;  /* 0xbec093ac49007808 */ /* 0x000fe20001000000 */
[----:B------:R-:W-:Y:S01]  /*8f40*/  FADD R37, R42, 1 ;  /* 0x3f8000002a257421 */ /* 0x000fe20000000000 */
[----:B------:R-:W-:Y:S01]  /*8f50*/  FMUL R39, R9, 0.5 ;  /* 0x3f00000009277820 */ /* 0x000fe20000400000 */
[----:B------:R-:W-:Y:S01]  /*8f60*/  FFMA R4, R3, R6, R4 ;  /* 0x0000000603047223 */ /* 0x000fe20000000004 */
[----:B------:R-:W-:Y:S01]  /*8f70*/  FSEL R3, R72, 0.12837915122509002686, P2 ;  /* 0x3e0375d348037808 */ /* 0x000fe20001000000 */
[----:B------:R-:W-:Y:S01]  /*8f80*/  FMUL R40, R37, R40 ;  /* 0x0000002825287220 */ /* 0x000fe20000400000 */
[----:B--2---:R-:W-:Y:S01]  /*8f90*/  @P1 FADD R37, -R36, 1 ;  /* 0x3f80000024251421 */ /* 0x004fe20000000100 */
[----:B------:R-:W-:Y:S01]  /*8fa0*/  FMUL R9, R30, 0.70710676908493041992 ;  /* 0x3f3504f31e097820 */ /* 0x000fe20000400000 */
[-C--:B------:R-:W-:Y:S01]  /*8fb0*/  FFMA R5, R4, R6.reuse, R5 ;  /* 0x0000000604057223 */ /* 0x080fe20000000005 */
[----:B------:R1:W-:Y:S01]  /*8fc0*/  STS.128 [R128+UR8], R136 ;  /* 0x0000008880007988 */ /* 0x0003e20008000c08 */
[----:B------:R-:W-:Y:S01]  /*8fd0*/  FADD R38, R41, 1 ;  /* 0x3f80000029267421 */ /* 0x000fe20000000000 */
[----:B------:R-:W-:Y:S01]  /*8fe0*/  @P1 LOP3.LUT R59, R37, 0x80000000, R78, 0xb8, !PT ;  /* 0x80000000253b1812 */ /* 0x000fe200078eb84e */
[-C--:B------:R-:W-:Y:S01]  /*8ff0*/  FFMA R0, R5, R6.reuse, R0 ;  /* 0x0000000605007223 */ /* 0x080fe20000000000 */
[C---:B------:R-:W-:Y:S01]  /*9000*/  FSETP.GE.AND P1, PT, |R9|.reuse, 1.0029599666595458984, PT ;  /* 0x3f8060fe0900780b */ /* 0x040fe20003f26200 */
[C---:B------:R-:W-:Y:S01]  /*9010*/  FMUL R4, R9.reuse, R9 ;  /* 0x0000000909047220 */ /* 0x040fe20000400000 */
[----:B------:R-:W-:Y:S01]  /*9020*/  FMUL R39, R38, R39 ;  /* 0x0000002726277220 */ /* 0x000fe20000400000 */
[----:B------:R-:W-:Y:S01]  /*9030*/  FFMA R3, R0, R6, R3 ;  /* 0x0000000600037223 */ /* 0x000fe20000000003 */
[----:B------:R-:W-:Y:S01]  /*9040*/  FSEL R0, -R6, R7, P2 ;  /* 0x0000000706007208 */ /* 0x000fe20001000100 */
[----:B------:R-:W-:Y:S01]  /*9050*/  FMUL R36, R10, 0.5 ;  /* 0x3f0000000a247820 */ /* 0x000fe20000400000 */
[----:B------:R-:W-:Y:S01]  /*9060*/  FSEL R8, |R9|, R4, P1 ;  /* 0x0000000409087208 */ /* 0x000fe20000800200 */
[----:B------:R-:W-:Y:S01]  /*9070*/  FMUL R41, R15, 0.5 ;  /* 0x3f0000000f297820 */ /* 0x000fe20000400000 */
[----:B------:R-:W-:Y:S01]  /*9080*/  FSEL R37, R82, 8.4834944573231041431e-05, P1 ;  /* 0x38b1e96a52257808 */ /* 0x000fe20000800000 */
[----:B------:R-:W-:Y:S01]  /*9090*/  FMUL R36, R43, R36 ;  /* 0x000000242b247220 */ /* 0x000fe20000400000 */
[----:B------:R-:W-:Y:S01]  /*90a0*/  FSEL R4, -R76, -0.00082130916416645050049, P1 ;  /* 0xba574d204c047808 */ /* 0x000fe20000800100 */
[----:B------:R-:W-:Y:S01]  /*90b0*/  FFMA R0, R3, R0, R0 ;  /* 0x0000000003007223 */ /* 0x000fe20000000000 */
[----:B------:R-:W-:Y:S01]  /*90c0*/  FSEL R3, R71, 0.0052134888246655464172, P1 ;  /* 0x3baad5ea47037808 */ /* 0x000fe20000800000 */
[----:B------:R-:W-:Y:S01]  /*90d0*/  FADD R38, R45, 1 ;  /* 0x3f8000002d267421 */ /* 0x000fe20000000000 */
[----:B------:R-:W-:Y:S01]  /*90e0*/  FSEL R6, -R75, -0.026868773624300956726, P1 ;  /* 0xbcdc1be74b067808 */ /* 0x000fe20000800100 */
[----:B------:R-:W-:Y:S01]  /*90f0*/  FFMA R4, R37, R8, R4 ;  /* 0x0000000825047223 */ /* 0x000fe20000000004 */
[----:B------:R-:W-:Y:S01]  /*9100*/  FSEL R5, R74, 0.11284004896879196167, P1 ;  /* 0x3de718af4a057808 */ /* 0x000fe20000800000 */
[----:B------:R-:W2:Y:S01]  /*9110*/  @P0 MUFU.EX2 R37, R2 ;  /* 0x0000000200250308 */ /* 0x000ea20000000800 */
[----:B------:R-:W-:Y:S01]  /*9120*/  F2FP.BF16.F32.PACK_AB R40, R39, R40 ;  /* 0x000000282728723e */ /* 0x000fe200000010ff */
[----:B------:R-:W-:Y:S01]  /*9130*/  FMUL R41, R38, R41 ;  /* 0x0000002926297220 */ /* 0x000fe20000400000 */
[----:B------:R-:W-:Y:S01]  /*9140*/  FMUL R42, R13, 0.5 ;  /* 0x3f0000000d2a7820 */ /* 0x000fe20000400000 */
[----:B------:R-:W-:Y:S01]  /*9150*/  FADD R43, R46, 1 ;  /* 0x3f8000002e2b7421 */ /* 0x000fe20000000000 */
[----:B------:R-:W-:Y:S01]  /*9160*/  FFMA R3, R4, R8, R3 ;  /* 0x0000000804037223 */ /* 0x000fe20000000003 */
[----:B------:R-:W-:Y:S01]  /*9170*/  FSEL R4, R73, -0.37612664699554443359, P1 ;  /* 0xbec093ac49047808 */ /* 0x000fe20000800000 */
[----:B------:R-:W-:Y:S01]  /*9180*/  FMUL R39, R12, 0.5 ;  /* 0x3f0000000c277820 */ /* 0x000fe20000400000 */
[----:B------:R-:W-:Y:S01]  /*9190*/  F2FP.BF16.F32.PACK_AB R41, R41, R36 ;  /* 0x000000242929723e */ /* 0x000fe200000010ff */
[----:B------:R-:W-:Y:S01]  /*91a0*/  FMUL R42, R43, R42 ;  /* 0x0000002a2b2a7220 */ /* 0x000fe20000400000 */
[----:B------:R-:W-:Y:S01]  /*91b0*/  FMUL R43, R14, 0.5 ;  /* 0x3f0000000e2b7820 */ /* 0x000fe20000400000 */
[-C--:B------:R-:W-:Y:S01]  /*91c0*/  FFMA R6, R3, R8.reuse, R6 ;  /* 0x0000000803067223 */ /* 0x080fe20000000006 */
[----:B------:R-:W-:Y:S01]  /*91d0*/  FSEL R3, R72, 0.12837915122509002686, P1 ;  /* 0x3e0375d348037808 */ /* 0x000fe20000800000 */
[----:B------:R-:W-:Y:S01]  /*91e0*/  FMUL R39, R44, R39 ;  /* 0x000000272c277220 */ /* 0x000fe20000400000 */
[----:B------:R-:W-:Y:S01]  /*91f0*/  FMUL R38, R19, 0.5 ;  /* 0x3f00000013267820 */ /* 0x000fe20000400000 */
[-C--:B------:R-:W-:Y:S01]  /*9200*/  FFMA R5, R6, R8.reuse, R5 ;  /* 0x0000000806057223 */ /* 0x080fe20000000005 */
[----:B------:R-:W-:Y:S01]  /*9210*/  FSEL R6, -R8, R9, P1 ;  /* 0x0000000908067208 */ /* 0x000fe20000800100 */
[----:B--2---:R-:W-:Y:S01]  /*9220*/  @P0 FADD R37, -R37, 1 ;  /* 0x3f80000025250421 */ /* 0x004fe20000000100 */
[----:B------:R-:W-:Y:S01]  /*9230*/  F2FP.BF16.F32.PACK_AB R42, R42, R39 ;  /* 0x000000272a2a723e */ /* 0x000fe200000010ff */
[----:B------:R-:W-:Y:S01]  /*9240*/  FMUL R43, R48, R43 ;  /* 0x0000002b302b7220 */ /* 0x000fe20000400000 */
[----:B------:R-:W-:Y:S01]  /*9250*/  FFMA R4, R5, R8, R4 ;  /* 0x0000000805047223 */ /* 0x000fe20000000004 */
[----:B------:R-:W-:Y:S01]  /*9260*/  FMUL R5, R35, 0.70710676908493041992 ;  /* 0x3f3504f323057820 */ /* 0x000fe20000400000 */
[----:B------:R-:W-:Y:S01]  /*9270*/  @P0 LOP3.LUT R2, R37, 0x80000000, R64, 0xb8, !PT ;  /* 0x8000000025020812 */ /* 0x000fe200078eb840 */
[----:B------:R-:W-:Y:S01]  /*9280*/  FMUL R38, R47, R38 ;  /* 0x000000262f267220 */ /* 0x000fe20000400000 */
[----:B------:R-:W-:Y:S01]  /*9290*/  FFMA R3, R4, R8, R3 ;  /* 0x0000000804037223 */ /* 0x000fe20000000003 */
[C---:B------:R-:W-:Y:S01]  /*92a0*/  FMUL R4, R5.reuse, R5 ;  /* 0x0000000505047220 */ /* 0x040fe20000400000 */
[----:B------:R-:W-:Y:S01]  /*92b0*/  FSETP.GE.AND P0, PT, |R5|, 1.0029599666595458984, PT ;  /* 0x3f8060fe0500780b */ /* 0x000fe20003f06200 */
[----:B------:R-:W-:Y:S01]  /*92c0*/  FMUL R37, R16, 0.5 ;  /* 0x3f00000010257820 */ /* 0x000fe20000400000 */
[----:B------:R-:W-:Y:S01]  /*92d0*/  F2FP.BF16.F32.PACK_AB R43, R38, R43 ;  /* 0x0000002b262b723e */ /* 0x000fe200000010ff */
[----:B------:R-:W-:Y:S01]  /*92e0*/  FFMA R6, R3, R6, R6 ;  /* 0x0000000603067223 */ /* 0x000fe20000000006 */
[----:B------:R-:W-:Y:S01]  /*92f0*/  FSEL R36, R82, 8.4834944573231041431e-05, P0 ;  /* 0x38b1e96a52247808 */ /* 0x000fe20000000000 */
[----:B------:R-:W-:Y:S01]  /*9300*/  FADD R44, R49, 1 ;  /* 0x3f800000312c7421 */ /* 0x000fe20000000000 */
[----:B------:R-:W-:Y:S01]  /*9310*/  FSEL R3, -R76, -0.00082130916416645050049, P0 ;  /* 0xba574d204c037808 */ /* 0x000fe20000000100 */
[----:B------:R-:W-:Y:S01]  /*9320*/  FMUL R39, R17, 0.5 ;  /* 0x3f00000011277820 */ /* 0x000fe20000400000 */
[----:B------:R-:W-:Y:S01]  /*9330*/  FSEL R10, |R5|, R4, P0 ;  /* 0x00000004050a7208 */ /* 0x000fe20000000200 */
[----:B------:R-:W-:Y:S01]  /*9340*/  FADD R46, R51, 1 ;  /* 0x3f800000332e7421 */ /* 0x000fe20000000000 */
[----:B------:R-:W-:Y:S01]  /*9350*/  FSEL R4, R71, 0.0052134888246655464172, P0 ;  /* 0x3baad5ea47047808 */ /* 0x000fe20000000000 */
[----:B------:R-:W-:Y:S01]  /*9360*/  FMUL R38, R23, 0.5 ;  /* 0x3f00000017267820 */ /* 0x000fe20000400000 */
[----:B------:R-:W-:Y:S01]  /*9370*/  FADD R45, R52, 1 ;  /* 0x3f800000342d7421 */ /* 0x000fe20000000000 */
[----:B------:R-:W-:Y:S01]  /*9380*/  FMUL R39, R46, R39 ;  /* 0x000000272e277220 */ /* 0x000fe20000400000 */
[----:B------:R-:W-:Y:S01]  /*9390*/  FFMA R3, R36, R10, R3 ;  /* 0x0000000a24037223 */ /* 0x000fe20000000003 */
[----:B------:R-:W-:Y:S01]  /*93a0*/  FSEL R8, R74, 0.11284004896879196167, P0 ;  /* 0x3de718af4a087808 */ /* 0x000fe20000000000 */
[----:B------:R-:W-:Y:S01]  /*93b0*/  FMUL R36, R44, R37 ;  /* 0x000000252c247220 */ /* 0x000fe20000400000 */
[----:B------:R-:W-:Y:S01]  /*93c0*/  FMUL R38, R45, R38 ;  /* 0x000000262d267220 */ /* 0x000fe20000400000 */
[----:B------:R-:W-:Y:S01]  /*93d0*/  FFMA R4, R3, R10, R4 ;  /* 0x0000000a03047223 */ /* 0x000fe20000000004 */
[----:B------:R-:W-:Y:S01]  /*93e0*/  FSEL R3, -R75, -0.026868773624300956726, P0 ;  /* 0xbcdc1be74b037808 */ /* 0x000fe20000000100 */
[----:B------:R-:W-:Y:S01]  /*93f0*/  FMUL R37, R18, 0.5 ;  /* 0x3f00000012257820 */ /* 0x000fe20000400000 */
[----:B------:R-:W-:Y:S01]  /*9400*/  F2FP.BF16.F32.PACK_AB R36, R39, R36 ;  /* 0x000000242724723e */ /* 0x000fe200000010ff */
[----:B------:R-:W-:Y:S01]  /*9410*/  FMUL R39, R20, 0.5 ;  /* 0x3f00000014277820 */ /* 0x000fe20000400000 */
[----:B------:R-:W-:Y:S01]  /*9420*/  FMUL R45, R21, 0.5 ;  /* 0x3f000000152d7820 */ /* 0x000fe20000400000 */
[-C--:B------:R-:W-:Y:S01]  /*9430*/  FFMA R3, R4, R10.reuse, R3 ;  /* 0x0000000a04037223 */ /* 0x080fe20000000003 */
[----:B------:R-:W-:Y:S01]  /*9440*/  FSEL R4, R72, 0.12837915122509002686, P0 ;  /* 0x3e0375d348047808 */ /* 0x000fe20000000000 */
[----:B------:R-:W-:Y:S01]  /*9450*/  FMUL R37, R50, R37 ;  /* 0x0000002532257220 */ /* 0x000fe20000400000 */
[----:B------:R-:W2:Y:S01]  /*9460*/  @P2 MUFU.EX2 R44, R0 ;  /* 0x00000000002c2308 */ /* 0x000ea20000000800 */
[-C--:B------:R-:W-:Y:S01]  /*9470*/  FFMA R8, R3, R10.reuse, R8 ;  /* 0x0000000a03087223 */ /* 0x080fe20000000008 */
[----:B------:R-:W-:Y:S01]  /*9480*/  FSEL R3, R73, -0.37612664699554443359, P0 ;  /* 0xbec093ac49037808 */ /* 0x000fe20000000000 */
[----:B------:R-:W-:Y:S01]  /*9490*/  FADD R46, R53, 1 ;  /* 0x3f800000352e7421 */ /* 0x000fe20000000000 */
[----:B------:R-:W-:Y:S01]  /*94a0*/  F2FP.BF16.F32.PACK_AB R37, R38, R37 ;  /* 0x000000252625723e */ /* 0x000fe200000010ff */
[----:B------:R-:W-:Y:S01]  /*94b0*/  FMUL R38, R54, R39 ;  /* 0x0000002736267220 */ /* 0x000fe20000400000 */
[----:B------:R-:W-:Y:S01]  /*94c0*/  FMUL R39, R22, 0.5 ;  /* 0x3f00000016277820 */ /* 0x000fe20000400000 */
[-C--:B------:R-:W-:Y:S01]  /*94d0*/  FFMA R3, R8, R10.reuse, R3 ;  /* 0x0000000a08037223 */ /* 0x080fe20000000003 */
[----:B------:R-:W-:Y:S01]  /*94e0*/  FMUL R45, R46, R45 ;  /* 0x0000002d2e2d7220 */ /* 0x000fe20000400000 */
[----:B------:R-:W-:Y:S01]  /*94f0*/  FADD R48, R55, 1 ;  /* 0x3f80000037307421 */ /* 0x000fe20000000000 */
[----:B------:R-:W3:Y:S01]  /*9500*/  @P1 MUFU.EX2 R46, R6 ;  /* 0x00000006002e1308 */ /* 0x000ee20000000800 */
[----:B------:R-:W-:Y:S01]  /*9510*/  FFMA R4, R3, R10, R4 ;  /* 0x0000000a03047223 */ /* 0x000fe20000000004 */
[----:B------:R-:W-:Y:S01]  /*9520*/  FSEL R3, -R10, R5, P0 ;  /* 0x000000050a037208 */ /* 0x000fe20000000100 */
[----:B------:R-:W-:Y:S01]  /*9530*/  FMUL R39, R48, R39 ;  /* 0x0000002730277220 */ /* 0x000fe20000400000 */
[----:B------:R-:W-:Y:S01]  /*9540*/  F2FP.BF16.F32.PACK_AB R38, R45, R38 ;  /* 0x000000262d26723e */ /* 0x000fe200000010ff */
[----:B------:R-:W-:Y:S01]  /*9550*/  FMUL R47, R27, 0.5 ;  /* 0x3f0000001b2f7820 */ /* 0x000fe20000400000 */
[----:B------:R-:W-:Y:S01]  /*9560*/  FADD R50, R57, 1 ;  /* 0x3f80000039327421 */ /* 0x000fe20000000000 */
[----:B------:R-:W-:Y:S01]  /*9570*/  FFMA R3, R4, R3, R3 ;  /* 0x0000000304037223 */ /* 0x000fe20000000003 */
[----:B--2---:R-:W-:Y:S01]  /*9580*/  @P2 FADD R44, -R44, 1 ;  /* 0x3f8000002c2c2421 */ /* 0x004fe20000000100 */
[----:B------:R-:W-:Y:S01]  /*9590*/  FMUL R48, R25, 0.5 ;  /* 0x3f00000019307820 */ /* 0x000fe20000400000 */
[----:B------:R-:W-:Y:S01]  /*95a0*/  FADD R51, R58, 1 ;  /* 0x3f8000003a337421 */ /* 0x000fe20000000000 */
[----:B------:R-:W2:Y:S01]  /*95b0*/  @P0 MUFU.EX2 R45, R3 ;  /* 0x00000003002d0308 */ /* 0x000ea20000000800 */
[----:B------:R-:W-:Y:S01]  /*95c0*/  FMUL R50, R50, R47 ;  /* 0x0000002f32327220 */ /* 0x000fe20000400000 */
[----:B------:R-:W-:Y:S01]  /*95d0*/  @P2 LOP3.LUT R0, R44, 0x80000000, R7, 0xb8, !PT ;  /* 0x800000002c002812 */ /* 0x000fe200078eb807 */
[----:B------:R-:W-:Y:S01]  /*95e0*/  FMUL R48, R51, R48 ;  /* 0x0000003033307220 */ /* 0x000fe20000400000 */
[----:B------:R-:W-:Y:S01]  /*95f0*/  FMUL R47, R24, 0.5 ;  /* 0x3f000000182f7820 */ /* 0x000fe20000400000 */
[----:B------:R-:W-:Y:S01]  /*9600*/  FMUL R51, R28, 0.5 ;  /* 0x3f0000001c337820 */ /* 0x000fe20000400000 */
[----:B------:R-:W-:Y:S01]  /*9610*/  FADD R52, R2, 1 ;  /* 0x3f80000002347421 */ /* 0x000fe20000000000 */
[----:B------:R-:W-:Y:S01]  /*9620*/  FMUL R44, R29, 0.5 ;  /* 0x3f0000001d2c7820 */ /* 0x000fe20000400000 */
[----:B------:R-:W-:Y:S01]  /*9630*/  FMUL R47, R56, R47 ;  /* 0x0000002f382f7220 */ /* 0x000fe20000400000 */
[----:B------:R-:W-:Y:S01]  /*9640*/  FADD R53, R0, 1 ;  /* 0x3f80000000357421 */ /* 0x000fe20000000000 */
[----:B------:R-:W-:Y:S01]  /*9650*/  FMUL R51, R52, R51 ;  /* 0x0000003334337220 */ /* 0x000fe20000400000 */
[----:B------:R-:W-:Y:S01]  /*9660*/  IADD3 R52, PT, PT, R128, UR8, RZ ;  /* 0x0000000880347c10 */ /* 0x000fe2000fffe0ff */
[----:B---3--:R-:W-:Y:S01]  /*9670*/  @P1 FADD R46, -R46, 1 ;  /* 0x3f8000002e2e1421 */ /* 0x008fe20000000100 */
[----:B------:R-:W-:Y:S01]  /*9680*/  FMUL R56, R53, R44 ;  /* 0x0000002c35387220 */ /* 0x000fe20000400000 */
[----:B------:R-:W-:Y:S01]  /*9690*/  F2FP.BF16.F32.PACK_AB R44, R48, R47 ;  /* 0x0000002f302c723e */ /* 0x000fe200000010ff */
[----:B------:R-:W-:Y:S01]  /*96a0*/  FMUL R49, R26, 0.5 ;  /* 0x3f0000001a317820 */ /* 0x000fe20000400000 */
[--C-:B------:R-:W-:Y:S02]  /*96b0*/  IMAD R48, R130, -0x10, R52.reuse ;  /* 0xfffffff082307824 */ /* 0x100fe400078e0234 */
[----:B--2---:R-:W-:Y:S01]  /*96c0*/  @P0 FADD R54, -R45, 1 ;  /* 0x3f8000002d360421 */ /* 0x004fe20000000100 */
[----:B------:R-:W-:Y:S01]  /*96d0*/  @P1 LOP3.LUT R6, R46, 0x80000000, R9, 0xb8, !PT ;  /* 0x800000002e061812 */ /* 0x000fe200078eb809 */
[----:B------:R-:W-:Y:S01]  /*96e0*/  IMAD R52, R129, -0x10, R52 ;  /* 0xfffffff081347824 */ /* 0x000fe200078e0234 */
[----:B------:R-:W-:Y:S01]  /*96f0*/  F2FP.BF16.F32.PACK_AB R39, R50, R39 ;  /* 0x000000273227723e */ /* 0x000fe200000010ff */
[----:B------:R1:W-:Y:S01]  /*9700*/  STS.128 [R48+0x10], R40 ;  /* 0x0000102830007388 */ /* 0x0003e20000000c00 */
[----:B------:R-:W-:Y:S01]  /*9710*/  @P0 LOP3.LUT R3, R54, 0x80000000, R5, 0xb8, !PT ;  /* 0x8000000036030812 */ /* 0x000fe200078eb805 */
[----:B------:R-:W-:Y:S01]  /*9720*/  FADD R60, R60, 1 ;  /* 0x3f8000003c3c7421 */ /* 0x000fe20000000000 */
[----:B------:R-:W-:Y:S01]  /*9730*/  FMUL R50, R31, 0.5 ;  /* 0x3f0000001f327820 */ /* 0x000fe20000400000 */
[----:B------:R-:W-:Y:S01]  /*9740*/  FADD R59, R59, 1 ;  /* 0x3f8000003b3b7421 */ /* 0x000fe20000000000 */
[----:B------:R-:W-:Y:S01]  /*9750*/  FMUL R45, R30, 0.5 ;  /* 0x3f0000001e2d7820 */ /* 0x000fe20000400000 */
[----:B------:R-:W-:Y:S01]  /*9760*/  FMUL R46, R35, 0.5 ;  /* 0x3f000000232e7820 */ /* 0x000fe20000400000 */
[----:B------:R-:W-:Y:S01]  /*9770*/  FADD R54, R6, 1 ;  /* 0x3f80000006367421 */ /* 0x000fe20000000000 */
[----:B------:R1:W-:Y:S01]  /*9780*/  STS.128 [R52+0x20], R36 ;  /* 0x0000202434007388 */ /* 0x0003e20000000c00 */
[----:B------:R-:W-:Y:S01]  /*9790*/  FADD R55, R3, 1 ;  /* 0x3f80000003377421 */ /* 0x000fe20000000000 */
[----:B------:R-:W-:Y:S01]  /*97a0*/  FMUL R49, R60, R49 ;  /* 0x000000313c317220 */ /* 0x000fe20000400000 */
[----:B------:R-:W-:Y:S01]  /*97b0*/  FMUL R50, R59, R50 ;  /* 0x000000323b327220 */ /* 0x000fe20000400000 */
[----:B------:R-:W-:Y:S01]  /*97c0*/  FMUL R54, R54, R45 ;  /* 0x0000002d36367220 */ /* 0x000fe20000400000 */
[----:B------:R-:W-:Y:S01]  /*97d0*/  FMUL R55, R55, R46 ;  /* 0x0000002e37377220 */ /* 0x000fe20000400000 */
[----:B------:R-:W-:Y:S02]  /*97e0*/  F2FP.BF16.F32.PACK_AB R46, R56, R51 ;  /* 0x00000033382e723e */ /* 0x000fe400000010ff */
[----:B------:R-:W-:Y:S02]  /*97f0*/  F2FP.BF16.F32.PACK_AB R45, R50, R49 ;  /* 0x00000031322d723e */ /* 0x000fe400000010ff */
[----:B------:R-:W-:Y:S02]  /*9800*/  F2FP.BF16.F32.PACK_AB R47, R55, R54 ;  /* 0x00000036372f723e */ /* 0x000fe400000010ff */
[----:B------:R-:W-:Y:S02]  /*9810*/  LEA R49, R127, R48, 0x4 ;  /* 0x000000307f317211 */ /* 0x000fe400078e20ff */
[----:B------:R-:W-:Y:S02]  /*9820*/  ISETP.NE.AND P0, PT, R131, RZ, PT ;  /* 0x000000ff8300720c */ /* 0x000fe40003f05270 */
[----:B------:R-:W-:Y:S01]  /*9830*/  @!P3 IADD3 R50, PT, PT, R67, 0x1, RZ ;  /* 0x000000014332b810 */ /* 0x000fe20007ffe0ff */
[----:B------:R1:W-:Y:S03]  /*9840*/  STS.128 [R49+0x10], R44 ;  /* 0x0000102c31007388 */ /* 0x0003e60000000c00 */
[C---:B------:R-:W-:Y:S04]  /*9850*/  @!P3 ISETP.NE.AND P1, PT, R50.reuse, 0x4, PT ;  /* 0x000000043200b80c */ /* 0x040fe80003f25270 */
[----:B------:R-:W-:Y:S01]  /*9860*/  @!P3 SEL R51, RZ, 0x1, P1 ;  /* 0x00000001ff33b807 */ /* 0x000fe20000800000 */
[----:B------:R-:W-:Y:S01]  /*9870*/  @!PT LDS RZ, [RZ] ;  /* 0x00000000fffff984 */ /* 0x000fe20000000800 */
[----:B------:R-:W-:Y:S01]  /*9880*/  @!PT LDS RZ, [RZ] ;  /* 0x00000000fffff984 */ /* 0x000fe20000000800 */
[----:B------:R-:W-:Y:S01]  /*9890*/  @!PT LDS RZ, [RZ] ;  /* 0x00000000fffff984 */ /* 0x000fe20000000800 */
[----:B------:R-:W-:Y:S01]  /*98a0*/  @!PT LDS RZ, [RZ] ;  /* 0x00000000fffff984 */ /* 0x000fe20000000800 */
[----:B------:R2:W-:Y:S06]  /*98b0*/  MEMBAR.ALL.CTA ;  /* 0x0000000000007992 */ /* 0x0005ec0000008000 */
[----:B--2---:R-:W2:Y:S01]  /*98c0*/  FENCE.VIEW.ASYNC.S ;  /* 0x00000000000073c6 */ /* 0x004ea20000000000 */
[----:B------:R-:W-:Y:S02]  /*98d0*/  @!P3 SEL R67, R50, RZ, P1 ;  /* 0x000000ff3243b207 */ /* 0x000fe40000800000 */
[----:B------:R-:W-:Y:S01]  /*98e0*/  @!P3 LOP3.LUT R126, R126, R51, RZ, 0x3c, !PT ;  /* 0x000000337e7eb212 */ /* 0x000fe200078e3cff */
[----:B--2---:R-:W-:Y:S06]  /*98f0*/  BAR.SYNC.DEFER_BLOCKING 0x1, 0x80 ;  /* 0x0042000000007b1d */ /* 0x004fec0000010000 */
[----:B------:R-:W-:Y:S05]  /*9900*/  @P0 BRA `(.L_x_105) ;  /* 0x0000000000340947 */ /* 0x000fea0003800000 */
[----:B------:R-:W-:Y:S01]  /*9910*/  UIADD3 UR10, UP0, UPT, UR46, 0x680, URZ ;  /* 0x000006802e0a7890 */ /* 0x000fe2000ff1e0ff */
[----:B------:R-:W-:Y:S01]  /*9920*/  R2UR UR6, R111 ;  /* 0x000000006f0672ca */ /* 0x000fe200000e0000 */
[----:B------:R-:W-:Y:S01]  /*9930*/  UIADD3 UR4, UPT, UPT, UR41, 0x200, UR8 ;  /* 0x0000020029047890 */ /* 0x000fe2000fffe008 */
[----:B------:R-:W-:Y:S01]  /*9940*/  PLOP3.LUT P1, PT, PT, PT, PT, 0x80, 0x8 ;  /* 0x000000000008781c */ /* 0x000fe20003f2f070 */
[----:B------:R-:W-:Y:S01]  /*9950*/  UIADD3.X UR11, UPT, UPT, URZ, UR47, URZ, UP0, !UPT ;  /* 0x0000002fff0b7290 */ /* 0x000fe200087fe4ff */
[----:B------:R-:W-:Y:S11]  /*9960*/  IMAD.IADD R63, R112, 0x1, R63 ;  /* 0x00000001703f7824 */ /* 0x000ff600078e023f */
.L_x_106:
[----:B------:R-:W-:Y:S02]  /*9970*/  PLOP3.LUT P2, PT, P2, P1, PT, 0xf2, 0x2f ;  /* 0x00000000002f781c */ /* 0x000fe40001743e72 */
[----:B------:R-:W-:Y:S01]  /*9980*/  @P1 R2UR P2, UR5, R63 ;  /* 0x000000003f0512ca */ /* 0x000fe20000040000 */
[----:B------:R-:W-:Y:S07]  /*9990*/  UMOV UR7, UR36 ;  /* 0x0000002400077c82 */ /* 0x000fee0008000000 */
[----:B------:R-:W-:Y:S05]  /*99a0*/  @P1 PLOP3.LUT P1, PT, P2, PT, PT, 0x80, 0x8 ;  /* 0x000000000008181c */ /* 0x000fea000172f070 */
[----:B------:R2:W-:Y:S08]  /*99b0*/  UTMASTG.3D [UR4], [UR10] ;  /* 0x000000040a0073b5 */ /* 0x0005f00008010000 */
[----:B--2---:R-:W-:Y:S05]  /*99c0*/  @P1 BRA.U.ANY `(.L_x_106) ;  /* 0xfffffffd00e81947 */ /* 0x004fea000393ffff */
[----:B------:R0:W-:Y:S02]  /*99d0*/  UTMACMDFLUSH ;  /* 0x00000000000079b7 */ /* 0x0001e40000000000 */
.L_x_105:
[----:B------:R-:W-:Y:S05]  /*99e0*/  BSYNC.RECONVERGENT B0 ;  /* 0x0000000000007941 */ /* 0x000fea0003800200 */
.L_x_104:
[----:B------:R-:W-:Y:S01]  /*99f0*/  UIADD3 UR43, UPT, UPT, UR43, 0x1, URZ ;  /* 0x000000012b2b7890 */ /* 0x000fe2000fffe0ff */
[----:B------:R-:W-:Y:S03]  /*9a00*/  BSSY.RECONVERGENT B0, `(.L_x_107) ;  /* 0x0000007000007945 */ /* 0x000fe60003800200 */
[----:B------:R-:W-:Y:S04]  /*9a10*/  UISETP.NE.AND UP0, UPT, UR43, 0x4, UPT ;  /* 0x000000042b00788c */ /* 0x000fe8000bf05270 */
[----:B------:R-:W-:Y:S02]  /*9a20*/  USEL UR4, URZ, 0x1, UP0 ;  /* 0x00000001ff047887 */ /* 0x000fe40008000000 */
[----:B------:R-:W-:Y:S02]  /*9a30*/  USEL UR43, UR43, URZ, UP0 ;  /* 0x000000ff2b2b7287 */ /* 0x000fe40008000000 */
[----:B------:R-:W-:Y:S01]  /*9a40*/  ULOP3.LUT UR44, UR44, UR4, URZ, 0x3c, !UPT ;  /* 0x000000042c2c7292 */ /* 0x000fe2000f8e3cff */
[----:B------:R-:W-:Y:S11]  /*9a50*/  @P0 BRA `(.L_x_108) ;  /* 0x0000000000040947 */ /* 0x000ff60003800000 */
[----:B------:R-:W-:Y:S04]  /*9a60*/  DEPBAR.LE SB0, 0x1 ;  /* 0x000080400000791a */ /* 0x000fe80000000000 */
.L_x_108:
[----:B------:R-:W-:Y:S05]  /*9a70*/  BSYNC.RECONVERGENT B0 ;  /* 0x0000000000007941 */ /* 0x000fea0003800200 */
.L_x_107:
[----:B------:R-:W-:Y:S01]  /*9a80*/  BAR.SYNC.DEFER_BLOCKING 0x1, 0x80 ;  /* 0x0042000000007b1d */ /* 0x000fe20000010000 */
[----:B------:R-:W-:Y:S01]  /*9a90*/  ISETP.NE.AND P3, PT, R135, RZ, PT ;  /* 0x000000ff8700720c */ /* 0x000fe20003f65270 */
[----:B------:R-:W-:Y:S05]  /*9aa0*/  VIADD R118, R118, 0x1 ;  /* 0x0000000176767836 */ /* 0x000fea0000000000 */
[----:B------:R-:W-:Y:S01]  /*9ab0*/  ISETP.GE.U32.AND P0, PT, R118, 0x2, PT ;  /* 0x000000027600780c */ /* 0x000fe20003f06070 */
[----:B------:R-:W-:Y:S11]  /*9ac0*/  BSSY.RECONVERGENT B0, `(.L_x_109) ;  /* 0x000000b000007945 */ /* 0x000ff60003800200 */
[----:B------:R-:W-:Y:S01]  /*9ad0*/  @!UPT UIADD3 URZ, UPT, UPT, URZ, URZ, URZ ;  /* 0x000000fffffff290 */ /* 0x000fe2000fffe0ff */
[----:B------:R-:W-:Y:S05]  /*9ae0*/  @!P0 BRA `(.L_x_110) ;  /* 0x0000000000208947 */ /* 0x000fea0003800000 */
[C---:B------:R-:W-:Y:S01]  /*9af0*/  @!P3 LEA R3, R124.reuse, UR41, 0x3 ;  /* 0x000000297c03bc11 */ /* 0x040fe2000f8e18ff */
[----:B------:R-:W-:Y:S02]  /*9b00*/  IMAD.U32 R0, RZ, RZ, UR37 ;  /* 0x00000025ff007e24 */ /* 0x000fe4000f8e00ff */
[----:B------:R-:W-:Y:S02]  /*9b10*/  VIADD R124, R124, 0x1 ;  /* 0x000000017c7c7836 */ /* 0x000fe40000000000 */
[----:B------:R-:W-:Y:S03]  /*9b20*/  @!P3 VIADD R3, R3, 0x80 ;  /* 0x000000800303b836 */ /* 0x000fe60000000000 */
[----:B------:R-:W-:Y:S02]  /*9b30*/  ISETP.NE.AND P0, PT, R124, 0x4, PT ;  /* 0x000000047c00780c */ /* 0x000fe40003f05270 */
[----:B------:R-:W-:Y:S02]  /*9b40*/  @!P3 PRMT R0, R0, 0x654, R3 ;  /* 0x000006540000b816 */ /* 0x000fe40000000003 */
[----:B------:R-:W-:Y:S02]  /*9b50*/  SEL R124, R124, RZ, P0 ;  /* 0x000000ff7c7c7207 */ /* 0x000fe40000000000 */
[----:B------:R2:W-:Y:S07]  /*9b60*/  @!P3 SYNCS.ARRIVE.TRANS64.RED.A1T0 RZ, [R0+URZ], RZ ;  /* 0x000000ff00ffb9a7 */ /* 0x0005ee00081004ff */
.L_x_110:
[----:B------:R-:W-:Y:S05]  /*9b70*/  BSYNC.RECONVERGENT B0 ;  /* 0x0000000000007941 */ /* 0x000fea0003800200 */
.L_x_109:
[C---:B------:R-:W-:Y:S01]  /*9b80*/  ISETP.EQ.OR P2, PT, R65.reuse, 0x3, P3 ;  /* 0x000000034100780c */ /* 0x040fe20001f42670 */
[----:B------:R-:W-:Y:S01]  /*9b90*/  VIADD R65, R65, 0x1 ;  /* 0x0000000141417836 */ /* 0x000fe20000000000 */
[----:B------:R-:W-:Y:S04]  /*9ba0*/  SEL R119, R119, 0x1, P3 ;  /* 0x0000000177777807 */ /* 0x000fe80001800000 */
[----:B------:R-:W-:Y:S07]  /*9bb0*/  ISETP.NE.AND P0, PT, R65, 0x4, PT ;  /* 0x000000044100780c */ /* 0x000fee0003f05270 */
[----:B------:R-:W-:Y:S02]  /*9bc0*/  @!P2 LEA R3, R117, UR41, 0x3 ;  /* 0x000000297503ac11 */ /* 0x000fe4000f8e18ff */
[----:B--2---:R-:W-:Y:S04]  /*9bd0*/  @!P2 SHF.L.U32 R0, R120, 0x1f, RZ ;  /* 0x0000001f7800a819 */ /* 0x004fe800000006ff */
[----:B------:R-:W2:Y:S02]  /*9be0*/  @!P2 SYNCS.PHASECHK.TRANS64.TRYWAIT P1, [R3+URZ+0x60], R0 ;  /* 0x000060000300a5a7 */ /* 0x000ea400080211ff */
[----:B--2---:R-:W-:Y:S01]  /*9bf0*/  @!P2 SEL R119, RZ, 0x1, !P1 ;  /* 0x00000001ff77a807 */ /* 0x004fe20004800000 */
[----:B------:R-:W-:Y:S06]  /*9c00*/  @P0 BRA `(.L_x_111) ;  /* 0xffffffbc00740947 */ /* 0x000fec000383ffff */
[----:B------:R-:W-:Y:S01]  /*9c10*/  ISETP.NE.AND P3, PT, R134, RZ, PT ;  /* 0x000000ff8600720c */ /* 0x000fe20003f65270 */
[----:B------:R-:W-:Y:S01]  /*9c20*/  UIADD3 UR42, UPT, UPT, UR42, 0x4, URZ ;  /* 0x000000042a2a7890 */ /* 0x000fe2000fffe0ff */
[----:B------:R-:W-:Y:S01]  /*9c30*/  LOP3.LUT P1, RZ, R106, 0x1, RZ, 0xc0, !PT ;  /* 0x000000016aff7812 */ /* 0x000fe2000782c0ff */
[----:B------:R-:W-:Y:S01]  /*9c40*/  IMAD.IADD R112, R122, 0x1, R87 ;  /* 0x000000017a707824 */ /* 0x000fe200078e0257 */
[----:B------:R-:W-:Y:S01]  /*9c50*/  ISETP.NE.AND P0, PT, R113, 0x2, PT ;  /* 0x000000027100780c */ /* 0x000fe20003f05270 */
[----:B------:R-:W-:-:S03]  /*9c60*/  IMAD.IADD R111, R121, 0x1, R108 ;  /* 0x00000001796f7824 */ /* 0x000fc600078e026c */
[----:B------:R-:W-:Y:S02]  /*9c70*/  SEL R0, RZ, 0x1, P0 ;  /* 0x00000001ff007807 */ /* 0x000fe40000000000 */
[----:B------:R-:W-:Y:S02]  /*9c80*/  SEL R113, R113, RZ, P0 ;  /* 0x000000ff71717207 */ /* 0x000fe40000000000 */
[----:B------:R-:W-:Y:S02]  /*9c90*/  LOP3.LUT R125, R125, R0, RZ, 0x3c, !PT ;  /* 0x000000007d7d7212 */ /* 0x000fe400078e3cff */
[----:B------:R-:W-:Y:S01]  /*9ca0*/  @P3 R2UR UR36, R123 ;  /* 0x000000007b2432ca */ /* 0x000fe200000e0000 */
[----:B------:R-:W-:-:S14]  /*9cb0*/  @P1 BRA `(.L_x_112) ;  /* 0xffffffb000001947 */ /* 0x000fdc000383ffff */
[----:B------:R-:W-:-:S09]  /*9cc0*/  UISETP.NE.AND UP0, UPT, UR45, URZ, UPT ;  /* 0x000000ff2d00728c */ /* 0x000fd2000bf05270 */
[----:B------:R-:W-:Y:S05]  /*9cd0*/  BRA.U !UP0, `(.L_x_113) ;  /* 0x0000000108487547 */ /* 0x000fea000b800000 */
[----:B------:R-:W2:Y:S02]  /*9ce0*/  LDCU.64 UR4, c[0x0][0x890] ;  /* 0x00011200ff0477ac */ /* 0x000ea40008000a00 */
[----:B--2---:R-:W-:-:S04]  /*9cf0*/  UISETP.NE.U32.AND UP0, UPT, UR4, URZ, UPT ;  /* 0x000000ff0400728c */ /* 0x004fc8000bf05070 */
[----:B------:R-:W-:-:S09]  /*9d00*/  UISETP.NE.AND.EX UP0, UPT, UR5, URZ, UPT, UP0 ;  /* 0x000000ff0500728c */ /* 0x000fd2000bf05300 */
[----:B------:R-:W-:Y:S05]  /*9d10*/  BRA.U UP0, `(.L_x_114) ;  /* 0x00000001000c7547 */ /* 0x000fea000b800000 */
[----:B------:R-:W-:-:S13]  /*9d20*/  FSETP.NEU.AND P0, PT, R81, RZ, PT ;  /* 0x000000ff5100720b */ /* 0x000fda0003f0d000 */
[----:B------:R-:W-:Y:S05]  /*9d30*/  @!P0 EXIT ;  /* 0x000000000000894d */ /* 0x000fea0003800000 */
[----:B------:R-:W-:Y:S05]  /*9d40*/  BRA `(.L_x_113) ;  /* 0x00000000002c7947 */ /* 0x000fea0003800000 */
.L_x_114:
[----:B------:R-:W-:Y:S01]  /*9d50*/  ISETP.NE.AND P0, PT, R110, RZ, PT ;  /* 0x000000ff6e00720c */ /* 0x000fe20003f05270 */
[----:B------:R-:W-:-:S12]  /*9d60*/  BSSY.RECONVERGENT B0, `(.L_x_113) ;  /* 0x0000009000007945 */ /* 0x000fd80003800200 */
[----:B------:R-:W-:Y:S05]  /*9d70*/  @P0 BRA `(.L_x_115) ;  /* 0x0000000000140947 */ /* 0x000fea0003800000 */
[----:B------:R-:W2:Y:S02]  /*9d80*/  LDCU.64 UR4, c[0x0][0x888] ;  /* 0x00011100ff0477ac */ /* 0x000ea40008000a00 */
[----:B--2---:R-:W-:-:S04]  /*9d90*/  ISETP.NE.U32.AND P0, PT, RZ, UR4, PT ;  /* 0x00000004ff007c0c */ /* 0x004fc8000bf05070 */
[----:B------:R-:W-:-:S13]  /*9da0*/  ISETP.NE.AND.EX P0, PT, RZ, UR5, PT, P0 ;  /* 0x00000005ff007c0c */ /* 0x000fda000bf05300 */
[----:B------:R-:W-:Y:S05]  /*9db0*/  @!P0 EXIT ;  /* 0x000000000000894d */ /* 0x000fea0003800000 */
[----:B------:R-:W-:Y:S05]  /*9dc0*/  BRA `(.L_x_116) ;  /* 0x0000000000087947 */ /* 0x000fea0003800000 */
.L_x_115:
[----:B------:R-:W-:-:S13]  /*9dd0*/  FSETP.NEU.AND P0, PT, R81, RZ, PT ;  /* 0x000000ff5100720b */ /* 0x000fda0003f0d000 */
[----:B------:R-:W-:Y:S05]  /*9de0*/  @!P0 EXIT ;  /* 0x000000000000894d */ /* 0x000fea0003800000 */
.L_x_116:
[----:B------:R-:W-:Y:S05]  /*9df0*/  BSYNC.RECONVERGENT B0 ;  /* 0x0000000000007941 */ /* 0x000fea0003800200 */
.L_x_113:
[----:B------:R-:W-:Y:S01]  /*9e00*/  LEA R3, R124, UR41, 0x3 ;  /* 0x000000297c037c11 */ /* 0x000fe2000f8e18ff */
[----:B------:R-:W-:Y:S01]  /*9e10*/  IMAD.U32 R0, RZ, RZ, UR37 ;  /* 0x00000025ff007e24 */ /* 0x000fe2000f8e00ff */
[----:B------:R-:W-:-:S04]  /*9e20*/  DEPBAR.LE SB0, 0x0 ;  /* 0x000080000000791a */ /* 0x000fc80000000000 */
[----:B------:R-:W-:-:S05]  /*9e30*/  VIADD R3, R3, 0x80 ;  /* 0x0000008003037836 */ /* 0x000fca0000000000 */
[----:B------:R-:W-:-:S04]  /*9e40*/  PRMT R0, R0, 0x654, R3 ;  /* 0x0000065400007816 */ /* 0x000fc80000000003 */
[----:B------:R-:W-:Y:S01]  /*9e50*/  SYNCS.ARRIVE.TRANS64.RED.A1T0 RZ, [R0+URZ], RZ ;  /* 0x000000ff00ff79a7 */ /* 0x000fe200081004ff */
[----:B------:R-:W-:Y:S05]  /*9e60*/  EXIT ;  /* 0x000000000000794d */ /* 0x000fea0003800000 */
.L_x_19:
[----:B----4-:R4:W1:Y:S02]  /*9e70*/  SYNCS.PHASECHK.TRANS64.TRYWAIT P0, [R3+URZ+0x120], R2 ;  /* 0x00012002030075a7 */ /* 0x01086400080011ff */
[----:B-1----:R-:W-:Y:S05]  /*9e80*/  @!P0 NANOSLEEP.SYNCS 0x989680 ;  /* 0x009896800000895d */ /* 0x002fea0003900000 */
[----:B------:R-:W1:Y:S02]  /*9e90*/  @!P0 SYNCS.PHASECHK.TRANS64 P0, [R3+URZ+0x120], R2 ;  /* 0x00012002030085a7 */ /* 0x000e6400080010ff */
[----:B-1----:R-:W-:Y:S05]  /*9ea0*/  @!P0 BRA `(.L_x_19) ;  /* 0xfffffffc00f08947 */ /* 0x002fea000383ffff */
[----:B------:R-:W-:Y:S05]  /*9eb0*/  BRA `(.L_x_117) ;  /* 0xffffff7400c47947 */ /* 0x000fea000383ffff */
.L_x_22:
[----:B-1----:R-:W-:-:S07]  /*9ec0*/  MOV R2, UR33 ;  /* 0x0000002100027c02 */ /* 0x002fce0008000f00 */
.L_x_118:
[----:B-1----:R1:W4:Y:S02]  /*9ed0*/  SYNCS.PHASECHK.TRANS64.TRYWAIT P0, [R2+URZ+0x30], R5 ;  /* 0x00003005020075a7 */ /* 0x00232400080011ff */
[----:B----4-:R-:W-:Y:S05]  /*9ee0*/  @!P0 NANOSLEEP.SYNCS 0x989680 ;  /* 0x009896800000895d */ /* 0x010fea0003900000 */
[----:B------:R-:W4:Y:S02]  /*9ef0*/  @!P0 SYNCS.PHASECHK.TRANS64 P0, [R2+URZ+0x30], R5 ;  /* 0x00003005020085a7 */ /* 0x000f2400080010ff */
[----:B----4-:R-:W-:Y:S05]  /*9f00*/  @!P0 BRA `(.L_x_118) ;  /* 0xfffffffc00f08947 */ /* 0x010fea000383ffff */
[----:B------:R-:W-:Y:S05]  /*9f10*/  BRA `(.L_x_21) ;  /* 0xffffff7800147947 */ /* 0x000fea000383ffff */
.L_x_28:
[----:B-1----:R-:W-:-:S07]  /*9f20*/  MOV R2, UR17 ;  /* 0x0000001100027c02 */ /* 0x002fce0008000f00 */
.L_x_119:
[----:B-1----:R1:W4:Y:S02]  /*9f30*/  SYNCS.PHASECHK.TRANS64.TRYWAIT P0, [R2+URZ+0x30], R5 ;  /* 0x00003005020075a7 */ /* 0x00232400080011ff */
[----:B----4-:R-:W-:Y:S05]  /*9f40*/  @!P0 NANOSLEEP.SYNCS 0x989680 ;  /* 0x009896800000895d */ /* 0x010fea0003900000 */
[----:B------:R-:W4:Y:S02]  /*9f50*/  @!P0 SYNCS.PHASECHK.TRANS64 P0, [R2+URZ+0x30], R5 ;  /* 0x00003005020085a7 */ /* 0x000f2400080010ff */
[----:B----4-:R-:W-:Y:S05]  /*9f60*/  @!P0 BRA `(.L_x_119) ;  /* 0xfffffffc00f08947 */ /* 0x010fea000383ffff */
[----:B------:R-:W-:Y:S05]  /*9f70*/  BRA `(.L_x_27) ;  /* 0xffffff7800bc7947 */ /* 0x000fea000383ffff */
.L_x_32:
[----:B-1----:R1:W4:Y:S02]  /*9f80*/  SYNCS.PHASECHK.TRANS64.TRYWAIT P0, [R2+URZ+0xb0], R3 ;  /* 0x0000b003020075a7 */ /* 0x00232400080011ff */
[----:B----4-:R-:W-:Y:S05]  /*9f90*/  @!P0 NANOSLEEP.SYNCS 0x989680 ;  /* 0x009896800000895d */ /* 0x010fea0003900000 */
[----:B------:R-:W4:Y:S02]  /*9fa0*/  @!P0 SYNCS.PHASECHK.TRANS64 P0, [R2+URZ+0xb0], R3 ;  /* 0x0000b003020085a7 */ /* 0x000f2400080010ff */
[----:B----4-:R-:W-:Y:S05]  /*9fb0*/  @!P0 BRA `(.L_x_32) ;  /* 0xfffffffc00f08947 */ /* 0x010fea000383ffff */
[----:B------:R-:W-:Y:S05]  /*9fc0*/  BRA `(.L_x_120) ;  /* 0xffffff7c00487947 */ /* 0x000fea000383ffff */
.L_x_36:
[----:B--2---:R-:W-:-:S07]  /*9fd0*/  MOV R0, UR5 ;  /* 0x0000000500007c02 */ /* 0x004fce0008000f00 */
.L_x_121:
[----:B-1----:R1:W2:Y:S02]  /*9fe0*/  SYNCS.PHASECHK.TRANS64.TRYWAIT P0, [R0+URZ], R3 ;  /* 0x00000003000075a7 */ /* 0x0022a400080011ff */
[----:B--2---:R-:W-:Y:S05]  /*9ff0*/  @!P0 NANOSLEEP.SYNCS 0x989680 ;  /* 0x009896800000895d */ /* 0x004fea0003900000 */
[----:B------:R-:W2:Y:S02]  /*a000*/  @!P0 SYNCS.PHASECHK.TRANS64 P0, [R0+URZ], R3 ;  /* 0x00000003000085a7 */ /* 0x000ea400080010ff */
[----:B--2---:R-:W-:Y:S05]  /*a010*/  @!P0 BRA `(.L_x_121) ;  /* 0xfffffffc00f08947 */ /* 0x004fea000383ffff */
[----:B------:R-:W-:Y:S05]  /*a020*/  BRA `(.L_x_122) ;  /* 0xffffff8000b87947 */ /* 0x000fea000383ffff */
.L_x_37:
[----:B--2---:R-:W-:-:S07]  /*a030*/  MOV R0, UR5 ;  /* 0x0000000500007c02 */ /* 0x004fce0008000f00 */
.L_x_123:
[----:B-1----:R1:W2:Y:S02]  /*a040*/  SYNCS.PHASECHK.TRANS64.TRYWAIT P0, [R0+URZ], R3 ;  /* 0x00000003000075a7 */ /* 0x0022a400080011ff */
[----:B--2---:R-:W-:Y:S05]  /*a050*/  @!P0 NANOSLEEP.SYNCS 0x989680 ;  /* 0x009896800000895d */ /* 0x004fea0003900000 */
[----:B------:R-:W2:Y:S02]  /*a060*/  @!P0 SYNCS.PHASECHK.TRANS64 P0, [R0+URZ], R3 ;  /* 0x00000003000085a7 */ /* 0x000ea400080010ff */
[----:B--2---:R-:W-:Y:S05]  /*a070*/  @!P0 BRA `(.L_x_123) ;  /* 0xfffffffc00f08947 */ /* 0x004fea000383ffff */
[----:B------:R-:W-:Y:S05]  /*a080*/  BRA `(.L_x_124) ;  /* 0xffffff8000c47947 */ /* 0x000fea000383ffff */
.L_x_38:
[----:B--2---:R-:W-:-:S07]  /*a090*/  MOV R0, UR5 ;  /* 0x0000000500007c02 */ /* 0x004fce0008000f00 */
.L_x_125:
[----:B-1----:R1:W2:Y:S02]  /*a0a0*/  SYNCS.PHASECHK.TRANS64.TRYWAIT P0, [R0+URZ], R3 ;  /* 0x00000003000075a7 */ /* 0x0022a400080011ff */
[----:B--2---:R-:W-:Y:S05]  /*a0b0*/  @!P0 NANOSLEEP.SYNCS 0x989680 ;  /* 0x009896800000895d */ /* 0x004fea0003900000 */
[----:B------:R-:W2:Y:S02]  /*a0c0*/  @!P0 SYNCS.PHASECHK.TRANS64 P0, [R0+URZ], R3 ;  /* 0x00000003000085a7 */ /* 0x000ea400080010ff */
[----:B--2---:R-:W-:Y:S05]  /*a0d0*/  @!P0 BRA `(.L_x_125) ;  /* 0xfffffffc00f08947 */ /* 0x004fea000383ffff */
[----:B------:R-:W-:Y:S05]  /*a0e0*/  BRA `(.L_x_126) ;  /* 0xffffff8000d07947 */ /* 0x000fea000383ffff */
.L_x_39:
[----:B--2---:R-:W-:-:S07]  /*a0f0*/  MOV R0, UR5 ;  /* 0x0000000500007c02 */ /* 0x004fce0008000f00 */
.L_x_127:
[----:B-1----:R1:W2:Y:S02]  /*a100*/  SYNCS.PHASECHK.TRANS64.TRYWAIT P0, [R0+URZ], R3 ;  /* 0x00000003000075a7 */ /* 0x0022a400080011ff */
[----:B--2---:R-:W-:Y:S05]  /*a110*/  @!P0 NANOSLEEP.SYNCS 0x989680 ;  /* 0x009896800000895d */ /* 0x004fea0003900000 */
[----:B------:R-:W2:Y:S02]  /*a120*/  @!P0 SYNCS.PHASECHK.TRANS64 P0, [R0+URZ], R3 ;  /* 0x00000003000085a7 */ /* 0x000ea400080010ff */
[----:B--2---:R-:W-:Y:S05]  /*a130*/  @!P0 BRA `(.L_x_127) ;  /* 0xfffffffc00f08947 */ /* 0x004fea000383ffff */
[----:B------:R-:W-:Y:S05]  /*a140*/  BRA `(.L_x_128) ;  /* 0xffffff8000dc7947 */ /* 0x000fea000383ffff */
.L_x_40:
[----:B--2---:R-:W-:-:S07]  /*a150*/  MOV R0, UR5 ;  /* 0x0000000500007c02 */ /* 0x004fce0008000f00 */
.L_x_129:
[----:B-1----:R1:W2:Y:S02]  /*a160*/  SYNCS.PHASECHK.TRANS64.TRYWAIT P0, [R0+URZ], R3 ;  /* 0x00000003000075a7 */ /* 0x0022a400080011ff */
[----:B--2---:R-:W-:Y:S05]  /*a170*/  @!P0 NANOSLEEP.SYNCS 0x989680 ;  /* 0x009896800000895d */ /* 0x004fea0003900000 */
[----:B------:R-:W2:Y:S02]  /*a180*/  @!P0 SYNCS.PHASECHK.TRANS64 P0, [R0+URZ], R3 ;  /* 0x00000003000085a7 */ /* 0x000ea400080010ff */
[----:B--2---:R-:W-:Y:S05]  /*a190*/  @!P0 BRA `(.L_x_129) ;  /* 0xfffffffc00f08947 */ /* 0x004fea000383ffff */
[----:B------:R-:W-:Y:S05]  /*a1a0*/  BRA `(.L_x_130) ;  /* 0xffffff8000e87947 */ /* 0x000fea000383ffff */
.L_x_43:
[----:B-1----:R1:W2:Y:S02]  /*a1b0*/  SYNCS.PHASECHK.TRANS64.TRYWAIT P0, [R0+URZ+0x110], R5 ;  /* 0x00011005000075a7 */ /* 0x0022a400080011ff */
[----:B--2---:R-:W-:Y:S05]  /*a1c0*/  @!P0 NANOSLEEP.SYNCS 0x989680 ;  /* 0x009896800000895d */ /* 0x004fea0003900000 */
[----:B------:R-:W2:Y:S02]  /*a1d0*/  @!P0 SYNCS.PHASECHK.TRANS64 P0, [R0+URZ+0x110], R5 ;  /* 0x00011005000085a7 */ /* 0x000ea400080010ff */
[----:B--2---:R-:W-:Y:S05]  /*a1e0*/  @!P0 BRA `(.L_x_43) ;  /* 0xfffffffc00f08947 */ /* 0x004fea000383ffff */
[----:B------:R-:W-:Y:S05]  /*a1f0*/  BRA `(.L_x_131) ;  /* 0xffffff8400447947 */ /* 0x000fea000383ffff */
.L_x_44:
[----:B------:R-:W-:-:S07]  /*a200*/  MOV R0, UR5 ;  /* 0x0000000500007c02 */ /* 0x000fce0008000f00 */
.L_x_132:
[----:B-1----:R1:W2:Y:S02]  /*a210*/  SYNCS.PHASECHK.TRANS64.TRYWAIT P0, [R0+URZ+0xc0], R5 ;  /* 0x0000c005000075a7 */ /* 0x0022a400080011ff */
[----:B--2---:R-:W-:Y:S05]  /*a220*/  @!P0 NANOSLEEP.SYNCS 0x989680 ;  /* 0x009896800000895d */ /* 0x004fea0003900000 */
[----:B------:R-:W2:Y:S02]  /*a230*/  @!P0 SYNCS.PHASECHK.TRANS64 P0, [R0+URZ+0xc0], R5 ;  /* 0x0000c005000085a7 */ /* 0x000ea400080010ff */
[----:B--2---:R-:W-:Y:S05]  /*a240*/  @!P0 BRA `(.L_x_132) ;  /* 0xfffffffc00f08947 */ /* 0x004fea000383ffff */
[----:B------:R-:W-:Y:S05]  /*a250*/  BRA `(.L_x_133) ;  /* 0xffffff8400547947 */ /* 0x000fea000383ffff */
.L_x_45:
[----:B-1----:R1:W2:Y:S02]  /*a260*/  SYNCS.PHASECHK.TRANS64.TRYWAIT P1, [R0+URZ+0xb0], R5 ;  /* 0x0000b005000075a7 */ /* 0x0022a400080211ff */
[----:B--2---:R-:W-:Y:S05]  /*a270*/  @!P1 NANOSLEEP.SYNCS 0x989680 ;  /* 0x009896800000995d */ /* 0x004fea0003900000 */
[----:B------:R-:W2:Y:S02]  /*a280*/  @!P1 SYNCS.PHASECHK.TRANS64 P1, [R0+URZ+0xb0], R5 ;  /* 0x0000b005000095a7 */ /* 0x000ea400080210ff */
[----:B--2---:R-:W-:Y:S05]  /*a290*/  @!P1 BRA `(.L_x_45) ;  /* 0xfffffffc00f09947 */ /* 0x004fea000383ffff */
[----:B------:R-:W-:Y:S05]  /*a2a0*/  BRA `(.L_x_134) ;  /* 0xffffff8400847947 */ /* 0x000fea000383ffff */
.L_x_48:
[----:B------:R-:W-:-:S07]  /*a2b0*/  MOV R0, UR5 ;  /* 0x0000000500007c02 */ /* 0x000fce0008000f00 */
.L_x_135:
[----:B-1----:R1:W2:Y:S02]  /*a2c0*/  SYNCS.PHASECHK.TRANS64.TRYWAIT P0, [R0+URZ+0xc0], R3 ;  /* 0x0000c003000075a7 */ /* 0x0022a400080011ff */
[----:B--2---:R-:W-:Y:S05]  /*a2d0*/  @!P0 NANOSLEEP.SYNCS 0x989680 ;  /* 0x009896800000895d */ /* 0x004fea0003900000 */
[----:B------:R-:W2:Y:S02]  /*a2e0*/  @!P0 SYNCS.PHASECHK.TRANS64 P0, [R0+URZ+0xc0], R3 ;  /* 0x0000c003000085a7 */ /* 0x000ea400080010ff */
[----:B--2---:R-:W-:Y:S05]  /*a2f0*/  @!P0 BRA `(.L_x_135) ;  /* 0xfffffffc00f08947 */ /* 0x004fea000383ffff */
[----:B------:R-:W-:Y:S05]  /*a300*/  BRA `(.L_x_47) ;  /* 0xffffff8400d87947 */ /* 0x000fea000383ffff */
.L_x_55:
[----:B-1----:R1:W2:Y:S02]  /*a310*/  SYNCS.PHASECHK.TRANS64.TRYWAIT P1, [R0+URZ+0xb0], R5 ;  /* 0x0000b005000075a7 */ /* 0x0022a400080211ff */
[----:B--2---:R-:W-:Y:S05]  /*a320*/  @!P1 NANOSLEEP.SYNCS 0x989680 ;  /* 0x009896800000995d */ /* 0x004fea0003900000 */
[----:B------:R-:W2:Y:S02]  /*a330*/  @!P1 SYNCS.PHASECHK.TRANS64 P1, [R0+URZ+0xb0], R5 ;  /* 0x0000b005000095a7 */ /* 0x000ea400080210ff */
[----:B--2---:R-:W-:Y:S05]  /*a340*/  @!P1 BRA `(.L_x_55) ;  /* 0xfffffffc00f09947 */ /* 0x004fea000383ffff */
[----:B------:R-:W-:Y:S05]  /*a350*/  BRA `(.L_x_136) ;  /* 0xffffff8c00487947 */ /* 0x000fea000383ffff */
.L_x_56:
[----:B------:R-:W-:-:S07]  /*a360*/  MOV R3, UR7 ;  /* 0x0000000700037c02 */ /* 0x000fce0008000f00 */
.L_x_137:
[----:B-1----:R1:W2:Y:S02]  /*a370*/  SYNCS.PHASECHK.TRANS64.TRYWAIT P0, [R3+URZ+0xf0], R0 ;  /* 0x0000f000030075a7 */ /* 0x0022a400080011ff */
[----:B--2---:R-:W-:Y:S05]  /*a380*/  @!P0 NANOSLEEP.SYNCS 0x989680 ;  /* 0x009896800000895d */ /* 0x004fea0003900000 */
[----:B------:R-:W2:Y:S02]  /*a390*/  @!P0 SYNCS.PHASECHK.TRANS64 P0, [R3+URZ+0xf0], R0 ;  /* 0x0000f000030085a7 */ /* 0x000ea400080010ff */
[----:B--2---:R-:W-:Y:S05]  /*a3a0*/  @!P0 BRA `(.L_x_137) ;  /* 0xfffffffc00f08947 */ /* 0x004fea000383ffff */
[----:B------:R-:W-:Y:S05]  /*a3b0*/  BRA `(.L_x_138) ;  /* 0xffffff8c007c7947 */ /* 0x000fea000383ffff */
.L_x_59:
[----:B------:R-:W-:Y:S07]  /*a3c0*/  MOV R0, UR6 ;  /* 0x0000000600007c02 */ /* 0x000fee0008000f00 */
.L_x_139:
[----:B-1----:R1:W2:Y:S02]  /*a3d0*/  SYNCS.PHASECHK.TRANS64.TRYWAIT P0, [R0+URZ], R3 ;  /* 0x00000003000075a7 */ /* 0x0022a400080011ff */
[----:B--2---:R-:W-:Y:S05]  /*a3e0*/  @!P0 NANOSLEEP.SYNCS 0x989680 ;  /* 0x009896800000895d */ /* 0x004fea0003900000 */
[----:B------:R-:W2:Y:S02]  /*a3f0*/  @!P0 SYNCS.PHASECHK.TRANS64 P0, [R0+URZ], R3 ;  /* 0x00000003000085a7 */ /* 0x000ea400080010ff */
[----:B--2---:R-:W-:Y:S05]  /*a400*/  @!P0 BRA `(.L_x_139) ;  /* 0xfffffffc00f08947 */ /* 0x004fea000383ffff */
[----:B------:R-:W-:Y:S05]  /*a410*/  BRA `(.L_x_58) ;  /* 0xffffff8c00987947 */ /* 0x000fea000383ffff */
.L_x_62:
[----:B------:R-:W-:-:S07]  /*a420*/  MOV R0, UR6 ;  /* 0x0000000600007c02 */ /* 0x000fce0008000f00 */
.L_x_140:
[----:B--2---:R2:W3:Y:S02]  /*a430*/  SYNCS.PHASECHK.TRANS64.TRYWAIT P0, [R0+URZ], R3 ;  /* 0x00000003000075a7 */ /* 0x0044e400080011ff */
[----:B---3--:R-:W-:Y:S05]  /*a440*/  @!P0 NANOSLEEP.SYNCS 0x989680 ;  /* 0x009896800000895d */ /* 0x008fea0003900000 */
[----:B------:R-:W3:Y:S02]  /*a450*/  @!P0 SYNCS.PHASECHK.TRANS64 P0, [R0+URZ], R3 ;  /* 0x00000003000085a7 */ /* 0x000ee400080010ff */
[----:B---3--:R-:W-:Y:S05]  /*a460*/  @!P0 BRA `(.L_x_140) ;  /* 0xfffffffc00f08947 */ /* 0x008fea000383ffff */
[----:B------:R-:W-:Y:S05]  /*a470*/  BRA `(.L_x_141) ;  /* 0xffffff9000787947 */ /* 0x000fea000383ffff */
.L_x_63:
[----:B------:R-:W-:-:S07]  /*a480*/  MOV R0, UR6 ;  /* 0x0000000600007c02 */ /* 0x000fce0008000f00 */
.L_x_142:
[----:B-1----:R1:W2:Y:S02]  /*a490*/  SYNCS.PHASECHK.TRANS64.TRYWAIT P0, [R0+URZ], R3 ;  /* 0x00000003000075a7 */ /* 0x0022a400080011ff */
[----:B--2---:R-:W-:Y:S05]  /*a4a0*/  @!P0 NANOSLEEP.SYNCS 0x989680 ;  /* 0x009896800000895d */ /* 0x004fea0003900000 */
[----:B------:R-:W2:Y:S02]  /*a4b0*/  @!P0 SYNCS.PHASECHK.TRANS64 P0, [R0+URZ], R3 ;  /* 0x00000003000085a7 */ /* 0x000ea400080010ff */
[----:B--2---:R-:W-:Y:S05]  /*a4c0*/  @!P0 BRA `(.L_x_142) ;  /* 0xfffffffc00f08947 */ /* 0x004fea000383ffff */
[----:B------:R-:W-:Y:S05]  /*a4d0*/  BRA `(.L_x_143) ;  /* 0xffffff9000847947 */ /* 0x000fea000383ffff */
.L_x_64:
[----:B------:R-:W-:-:S07]  /*a4e0*/  MOV R0, UR6 ;  /* 0x0000000600007c02 */ /* 0x000fce0008000f00 */
.L_x_144:
[----:B-1----:R1:W2:Y:S02]  /*a4f0*/  SYNCS.PHASECHK.TRANS64.TRYWAIT P0, [R0+URZ], R3 ;  /* 0x00000003000075a7 */ /* 0x0022a400080011ff */
[----:B--2---:R-:W-:Y:S05]  /*a500*/  @!P0 NANOSLEEP.SYNCS 0x989680 ;  /* 0x009896800000895d */ /* 0x004fea0003900000 */
[----:B------:R-:W2:Y:S02]  /*a510*/  @!P0 SYNCS.PHASECHK.TRANS64 P0, [R0+URZ], R3 ;  /* 0x00000003000085a7 */ /* 0x000ea400080010ff */
[----:B--2---:R-:W-:Y:S05]  /*a520*/  @!P0 BRA `(.L_x_144) ;  /* 0xfffffffc00f08947 */ /* 0x004fea000383ffff */
[----:B------:R-:W-:Y:S05]  /*a530*/  BRA `(.L_x_145) ;  /* 0xffffff9000907947 */ /* 0x000fea000383ffff */
.L_x_65:
[----:B------:R-:W-:-:S07]  /*a540*/  MOV R0, UR7 ;  /* 0x0000000700007c02 */ /* 0x000fce0008000f00 */
.L_x_146:
[----:B-1----:R1:W2:Y:S02]  /*a550*/  SYNCS.PHASECHK.TRANS64.TRYWAIT P0, [R0+URZ], R3 ;  /* 0x00000003000075a7 */ /* 0x0022a400080011ff */
[----:B--2---:R-:W-:Y:S05]  /*a560*/  @!P0 NANOSLEEP.SYNCS 0x989680 ;  /* 0x009896800000895d */ /* 0x004fea0003900000 */
[----:B------:R-:W2:Y:S02]  /*a570*/  @!P0 SYNCS.PHASECHK.TRANS64 P0, [R0+URZ], R3 ;  /* 0x00000003000085a7 */ /* 0x000ea400080010ff */
[----:B--2---:R-:W-:Y:S05]  /*a580*/  @!P0 BRA `(.L_x_146) ;  /* 0xfffffffc00f08947 */ /* 0x004fea000383ffff */
[----:B------:R-:W-:Y:S05]  /*a590*/  BRA `(.L_x_147) ;  /* 0xffffff90009c7947 */ /* 0x000fea000383ffff */
.L_x_70:
[----:B--2---:R2:W3:Y:S02]  /*a5a0*/  SYNCS.PHASECHK.TRANS64.TRYWAIT P0, [R0+URZ+0xb0], R3 ;  /* 0x0000b003000075a7 */ /* 0x0044e400080011ff */
[----:B---3--:R-:W-:Y:S05]  /*a5b0*/  @!P0 NANOSLEEP.SYNCS 0x989680 ;  /* 0x009896800000895d */ /* 0x008fea0003900000 */
[----:B------:R-:W3:Y:S02]  /*a5c0*/  @!P0 SYNCS.PHASECHK.TRANS64 P0, [R0+URZ+0xb0], R3 ;  /* 0x0000b003000085a7 */ /* 0x000ee400080010ff */
[----:B---3--:R-:W-:Y:S05]  /*a5d0*/  @!P0 BRA `(.L_x_70) ;  /* 0xfffffffc00f08947 */ /* 0x008fea000383ffff */
[----:B------:R-:W-:Y:S05]  /*a5e0*/  BRA `(.L_x_148) ;  /* 0xffffff9400a87947 */ /* 0x000fea000383ffff */
.L_x_73:
[----:B------:R-:W-:Y:S07]  /*a5f0*/  MOV R0, UR7 ;  /* 0x0000000700007c02 */ /* 0x000fee0008000f00 */
.L_x_149:
[----:B--2---:R2:W3:Y:S02]  /*a600*/  SYNCS.PHASECHK.TRANS64.TRYWAIT P0, [R0+URZ+0xa8], R3 ;  /* 0x0000a803000075a7 */ /* 0x0044e400080011ff */
[----:B---3--:R-:W-:Y:S05]  /*a610*/  @!P0 NANOSLEEP.SYNCS 0x989680 ;  /* 0x009896800000895d */ /* 0x008fea0003900000 */
[----:B------:R-:W3:Y:S02]  /*a620*/  @!P0 SYNCS.PHASECHK.TRANS64 P0, [R0+URZ+0xa8], R3 ;  /* 0x0000a803000085a7 */ /* 0x000ee400080010ff */
[----:B---3--:R-:W-:Y:S05]  /*a630*/  @!P0 BRA `(.L_x_149) ;  /* 0xfffffffc00f08947 */ /* 0x008fea000383ffff */
[----:B------:R-:W-:Y:S05]  /*a640*/  BRA `(.L_x_72) ;  /* 0xffffff9800887947 */ /* 0x000fea000383ffff */
.L_x_76:
[----:B------:R-:W-:Y:S07]  /*a650*/  MOV R3, UR7 ;  /* 0x0000000700037c02 */ /* 0x000fee0008000f00 */
.L_x_150:
[----:B-1----:R1:W2:Y:S02]  /*a660*/  SYNCS.PHASECHK.TRANS64.TRYWAIT P0, [R3+URZ+0x80], R12 ;  /* 0x0000800c030075a7 */ /* 0x0022a400080011ff */
[----:B--2---:R-:W-:Y:S05]  /*a670*/  @!P0 NANOSLEEP.SYNCS 0x989680 ;  /* 0x009896800000895d */ /* 0x004fea0003900000 */
[----:B------:R-:W2:Y:S02]  /*a680*/  @!P0 SYNCS.PHASECHK.TRANS64 P0, [R3+URZ+0x80], R12 ;  /* 0x0000800c030085a7 */ /* 0x000ea400080010ff */
[----:B--2---:R-:W-:Y:S05]  /*a690*/  @!P0 BRA `(.L_x_150) ;  /* 0xfffffffc00f08947 */ /* 0x004fea000383ffff */
[----:B------:R-:W-:Y:S05]  /*a6a0*/  BRA `(.L_x_151) ;  /* 0xffffff9c00007947 */ /* 0x000fea000383ffff */
.L_x_77:
[----:B-1----:R-:W-:Y:S07]  /*a6b0*/  MOV R3, UR7 ;  /* 0x0000000700037c02 */ /* 0x002fee0008000f00 */
.L_x_152:
[----:B-1----:R1:W2:Y:S02]  /*a6c0*/  SYNCS.PHASECHK.TRANS64.TRYWAIT P0, [R3+URZ+0x88], R12 ;  /* 0x0000880c030075a7 */ /* 0x0022a400080011ff */
[----:B--2---:R-:W-:Y:S05]  /*a6d0*/  @!P0 NANOSLEEP.SYNCS 0x989680 ;  /* 0x009896800000895d */ /* 0x004fea0003900000 */
[----:B------:R-:W2:Y:S02]  /*a6e0*/  @!P0 SYNCS.PHASECHK.TRANS64 P0, [R3+URZ+0x88], R12 ;  /* 0x0000880c030085a7 */ /* 0x000ea400080010ff */
[----:B--2---:R-:W-:Y:S05]  /*a6f0*/  @!P0 BRA `(.L_x_152) ;  /* 0xfffffffc00f08947 */ /* 0x004fea000383ffff */
[----:B------:R-:W-:Y:S05]  /*a700*/  BRA `(.L_x_153) ;  /* 0xffffff9c003c7947 */ /* 0x000fea000383ffff */
.L_x_78:
[----:B-1----:R-:W-:Y:S07]  /*a710*/  MOV R3, UR7 ;  /* 0x0000000700037c02 */ /* 0x002fee0008000f00 */
.L_x_154:
[----:B-1----:R1:W2:Y:S02]  /*a720*/  SYNCS.PHASECHK.TRANS64.TRYWAIT P0, [R3+URZ+0x90], R12 ;  /* 0x0000900c030075a7 */ /* 0x0022a400080011ff */
[----:B--2---:R-:W-:Y:S05]  /*a730*/  @!P0 NANOSLEEP.SYNCS 0x989680 ;  /* 0x009896800000895d */ /* 0x004fea0003900000 */
[----:B------:R-:W2:Y:S02]  /*a740*/  @!P0 SYNCS.PHASECHK.TRANS64 P0, [R3+URZ+0x90], R12 ;  /* 0x0000900c030085a7 */ /* 0x000ea400080010ff */
[----:B--2---:R-:W-:Y:S05]  /*a750*/  @!P0 BRA `(.L_x_154) ;  /* 0xfffffffc00f08947 */ /* 0x004fea000383ffff */
[----:B------:R-:W-:Y:S05]  /*a760*/  BRA `(.L_x_155) ;  /* 0xffffff9c00847947 */ /* 0x000fea000383ffff */
.L_x_79:
[----:B------:R-:W-:Y:S07]  /*a770*/  MOV R3, UR7 ;  /* 0x0000000700037c02 */ /* 0x000fee0008000f00 */
.L_x_156:
[----:B-1----:R1:W2:Y:S02]  /*a780*/  SYNCS.PHASECHK.TRANS64.TRYWAIT P0, [R3+URZ+0x98], R12 ;  /* 0x0000980c030075a7 */ /* 0x0022a400080011ff */
[----:B--2---:R-:W-:Y:S05]  /*a790*/  @!P0 NANOSLEEP.SYNCS 0x989680 ;  /* 0x009896800000895d */ /* 0x004fea0003900000 */
[----:B------:R-:W2:Y:S02]  /*a7a0*/  @!P0 SYNCS.PHASECHK.TRANS64 P0, [R3+URZ+0x98], R12 ;  /* 0x0000980c030085a7 */ /* 0x000ea400080010ff */
[----:B--2---:R-:W-:Y:S05]  /*a7b0*/  @!P0 BRA `(.L_x_156) ;  /* 0xfffffffc00f08947 */ /* 0x004fea000383ffff */
[----:B------:R-:W-:Y:S05]  /*a7c0*/  BRA `(.L_x_157) ;  /* 0xffffffa0000c7947 */ /* 0x000fea000383ffff */
.L_x_81:
[----:B------:R-:W-:-:S07]  /*a7d0*/  MOV R0, UR7 ;  /* 0x0000000700007c02 */ /* 0x000fce0008000f00 */
.L_x_158:
[----:B-1----:R1:W3:Y:S02]  /*a7e0*/  SYNCS.PHASECHK.TRANS64.TRYWAIT P0, [R0+URZ+0x80], R3 ;  /* 0x00008003000075a7 */ /* 0x0022e400080011ff */
[----:B---3--:R-:W-:Y:S05]  /*a7f0*/  @!P0 NANOSLEEP.SYNCS 0x989680 ;  /* 0x009896800000895d */ /* 0x008fea0003900000 */
[----:B------:R-:W3:Y:S02]  /*a800*/  @!P0 SYNCS.PHASECHK.TRANS64 P0, [R0+URZ+0x80], R3 ;  /* 0x00008003000085a7 */ /* 0x000ee400080010ff */
[----:B---3--:R-:W-:Y:S05]  /*a810*/  @!P0 BRA `(.L_x_158) ;  /* 0xfffffffc00f08947 */ /* 0x008fea000383ffff */
[----:B------:R-:W-:Y:S05]  /*a820*/  BRA `(.L_x_159) ;  /* 0xffffffa0007c7947 */ /* 0x000fea000383ffff */
.L_x_82:
[----:B-1----:R-:W-:-:S07]  /*a830*/  MOV R0, UR7 ;  /* 0x0000000700007c02 */ /* 0x002fce0008000f00 */
.L_x_160:
[----:B-1----:R1:W3:Y:S02]  /*a840*/  SYNCS.PHASECHK.TRANS64.TRYWAIT P0, [R0+URZ+0x88], R3 ;  /* 0x00008803000075a7 */ /* 0x0022e400080011ff */
[----:B---3--:R-:W-:Y:S05]  /*a850*/  @!P0 NANOSLEEP.SYNCS 0x989680 ;  /* 0x009896800000895d */ /* 0x008fea0003900000 */
[----:B------:R-:W3:Y:S02]  /*a860*/  @!P0 SYNCS.PHASECHK.TRANS64 P0, [R0+URZ+0x88], R3 ;  /* 0x00008803000085a7 */ /* 0x000ee400080010ff */
[----:B---3--:R-:W-:Y:S05]  /*a870*/  @!P0 BRA `(.L_x_160) ;  /* 0xfffffffc00f08947 */ /* 0x008fea000383ffff */
[----:B------:R-:W-:Y:S05]  /*a880*/  BRA `(.L_x_161) ;  /* 0xffffffa0006c7947 */ /* 0x000fea000383ffff */
.L_x_83:
[----:B-1----:R-:W-:-:S07]  /*a890*/  MOV R0, UR7 ;  /* 0x0000000700007c02 */ /* 0x002fce0008000f00 */
.L_x_162:
[----:B-1----:R1:W3:Y:S02]  /*a8a0*/  SYNCS.PHASECHK.TRANS64.TRYWAIT P0, [R0+URZ+0x90], R3 ;  /* 0x00009003000075a7 */ /* 0x0022e400080011ff */
[----:B---3--:R-:W-:Y:S05]  /*a8b0*/  @!P0 NANOSLEEP.SYNCS 0x989680 ;  /* 0x009896800000895d */ /* 0x008fea0003900000 */
[----:B------:R-:W3:Y:S02]  /*a8c0*/  @!P0 SYNCS.PHASECHK.TRANS64 P0, [R0+URZ+0x90], R3 ;  /* 0x00009003000085a7 */ /* 0x000ee400080010ff */
[----:B---3--:R-:W-:Y:S05]  /*a8d0*/  @!P0 BRA `(.L_x_162) ;  /* 0xfffffffc00f08947 */ /* 0x008fea000383ffff */
[----:B------:R-:W-:Y:S05]  /*a8e0*/  BRA `(.L_x_163) ;  /* 0xffffffa0005c7947 */ /* 0x000fea000383ffff */
.L_x_85:
[----:B-1----:R1:W2:Y:S02]  /*a8f0*/  SYNCS.PHASECHK.TRANS64.TRYWAIT P0, [R0+URZ+0xb0], R3 ;  /* 0x0000b003000075a7 */ /* 0x0022a400080011ff */
[----:B--2---:R-:W-:Y:S05]  /*a900*/  @!P0 NANOSLEEP.SYNCS 0x989680 ;  /* 0x009896800000895d */ /* 0x004fea0003900000 */
[----:B------:R-:W2:Y:S02]  /*a910*/  @!P0 SYNCS.PHASECHK.TRANS64 P0, [R0+URZ+0xb0], R3 ;  /* 0x0000b003000085a7 */ /* 0x000ea400080010ff */
[----:B--2---:R-:W-:Y:S05]  /*a920*/  @!P0 BRA `(.L_x_85) ;  /* 0xfffffffc00f08947 */ /* 0x004fea000383ffff */
[----:B------:R-:W-:Y:S05]  /*a930*/  BRA `(.L_x_164) ;  /* 0xffffffa000f47947 */ /* 0x000fea000383ffff */
.L_x_99:
[----:B-1----:R1:W2:Y:S02]  /*a940*/  SYNCS.PHASECHK.TRANS64.TRYWAIT P0, [R3+URZ+0x60], R0 ;  /* 0x00006000030075a7 */ /* 0x0022a400080011ff */
[----:B--2---:R-:W-:Y:S05]  /*a950*/  @!P0 NANOSLEEP.SYNCS 0x989680 ;  /* 0x009896800000895d */ /* 0x004fea0003900000 */
[----:B------:R-:W2:Y:S02]  /*a960*/  @!P0 SYNCS.PHASECHK.TRANS64 P0, [R3+URZ+0x60], R0 ;  /* 0x00006000030085a7 */ /* 0x000ea400080010ff */
[----:B--2---:R-:W-:Y:S05]  /*a970*/  @!P0 BRA `(.L_x_99) ;  /* 0xfffffffc00f08947 */ /* 0x004fea000383ffff */
[----:B------:R-:W-:Y:S05]  /*a980*/  BRA `(.L_x_98) ;  /* 0xffffffb000547947 */ /* 0x000fea000383ffff */
.L_x_102:
[----:B------:R1:W1:Y:S02]  /*a990*/  SYNCS.PHASECHK.TRANS64.TRYWAIT P1, [R136+URZ+0xd0], R3 ;  /* 0x0000d003880075a7 */ /* 0x00026400080211ff */
[----:B-1----:R-:W-:Y:S05]  /*a9a0*/  @!P1 NANOSLEEP.SYNCS 0x989680 ;  /* 0x009896800000995d */ /* 0x002fea0003900000 */
[----:B------:R-:W1:Y:S02]  /*a9b0*/  @!P1 SYNCS.PHASECHK.TRANS64 P1, [R136+URZ+0xd0], R3 ;  /* 0x0000d003880095a7 */ /* 0x000e6400080210ff */
[----:B-1----:R-:W-:Y:S05]  /*a9c0*/  @!P1 BRA `(.L_x_102) ;  /* 0xfffffffc00f09947 */ /* 0x002fea000383ffff */
[----:B------:R-:W-:Y:S05]  /*a9d0*/  BRA `(.L_x_101) ;  /* 0xffffffb000a47947 */ /* 0x000fea000383ffff */
        .weak           $__internal_0_$__cuda_sm10x_tcgen05_guardrail_trap_col_being_dealloced_not_returned_by_alloc
        .type           $__internal_0_$__cuda_sm10x_tcgen05_guardrail_trap_col_being_dealloced_not_returned_by_alloc,@function
        .size           $__internal_0_$__cuda_sm10x_tcgen05_guardrail_trap_col_being_dealloced_not_returned_by_alloc,($__internal_1_$__cuda_sm10x_tcgen05_guardrail_trap_phase_invalid_during_alloc - $__internal_0_$__cuda_sm10x_tcgen05_guardrail_trap_col_being_dealloced_not_returned_by_alloc)
$__internal_0_$__cuda_sm10x_tcgen05_guardrail_trap_col_being_dealloced_not_returned_by_alloc:
[----:B------:R-:W-:Y:S05]  /*a9e0*/  BPT.TRAP 0x1 ;  /* 0x000000040000795c */ /* 0x000fea0000300000 */
[----:B------:R-:W-:-:S04]  /*a9f0*/  HFMA2 R3, -RZ, RZ, 0, 0 ;  /* 0x00000000ff037431 */ /* 0x000fc800000001ff */
[----:B------:R-:W-:Y:S05]  /*aa00*/  RET.REL.NODEC R2 `(_ZN7cutlass13device_kernelINS_4gemm6kernel13GemmUniversalIN4cute5tupleIJiiiiEEENS1_10collective13CollectiveMmaINS1_35MainloopSm100TmaUmmaWarpSpecializedILi6ELi2ELi4ENS5_IJNS4_1CILi1EEESB_SB_EEEEENS5_IJNSA_ILi128EEESE_NSA_ILi64EEEEEENS_10bfloat16_tENS5_IJlSB_lEEESH_SI_NS4_8TiledMMAINS4_8MMA_AtomIJNS4_20SM100_MMA_F16BF16_SSISH_SH_fLi128ELi128ELNS4_4UMMA5MajorE0ELSN_0ELNSM_7ScaleInE0ELSO_0EEEEEENS4_6LayoutISC_NS5_IJNSA_ILi0EEESS_SS_EEEEENS5_IJNS4_10UnderscoreESV_SV_EEEEENS4_13SM90_TMA_LOADENS4_14ComposedLayoutINS4_7SwizzleILi3ELi4ELi3EEENS4_18smem_ptr_flag_bitsILi16EEENSR_INS5_IJNSA_ILi8EEESF_EEENS5_IJSF_SB_EEEEEEEvNS4_8identityESY_S18_vS19_EENS_8epilogue10collective18CollectiveEpilogueINS1B_23Sm100TmaWarpSpecializedILi4ELi2ELi32ELb1ELb0EEEJSG_NS5_IJNSR_ISE_SB_EENSR_INSA_ILi32EEESB_EEEEESH_SI_SH_SI_NS1B_6fusion15FusionCallbacksIS1F_NS1K_13LinCombEltActINS1B_6thread4GELUESH_fSH_fLNS_15FloatRoundStyleE2EEESG_S1J_JEEENS4_5SM1004TMEM4LOAD26SM100_TMEM_LOAD_32dp32b32xESY_NSZ_INS10_ILi2ELi4ELi3EEES13_NSR_INS5_IJS14_S1H_EEENS5_IJS1H_SB_EEEEEEENS4_39AutoVectorizingCopyWithAssumedAlignmentILi128EEENS4_14SM90_TMA_STOREES20_S22_S22_EEEvvEEEEvNT_6ParamsE) ;  /* 0xffffff54027c7950 */ /* 0x000fea0003c3ffff */
        .weak           $__internal_1_$__cuda_sm10x_tcgen05_guardrail_trap_phase_invalid_during_alloc
        .type           $__internal_1_$__cuda_sm10x_tcgen05_guardrail_trap_phase_invalid_during_alloc,@function
        .size           $__internal_1_$__cuda_sm10x_tcgen05_guardrail_trap_phase_invalid_during_alloc,($__internal_2_$__cuda_sm10x_tcgen05_guardrail_trap_unallocated_columns_being_dealloced - $__internal_1_$__cuda_sm10x_tcgen05_guardrail_trap_phase_invalid_during_alloc)
$__internal_1_$__cuda_sm10x_tcgen05_guardrail_trap_phase_invalid_during_alloc:
[----:B------:R-:W-:Y:S05]  /*aa10*/  BPT.TRAP 0x1 ;  /* 0x000000040000795c */ /* 0x000fea0000300000 */
[----:B------:R-:W-:-:S04]  /*aa20*/  MOV R3, 0x0 ;  /* 0x0000000000037802 */ /* 0x000fc80000000f00 */
[----:B------:R-:W-:Y:S05]  /*aa30*/  RET.REL.NODEC R2 `(_ZN7cutlass13device_kernelINS_4gemm6kernel13GemmUniversalIN4cute5tupleIJiiiiEEENS1_10collective13CollectiveMmaINS1_35MainloopSm100TmaUmmaWarpSpecializedILi6ELi2ELi4ENS5_IJNS4_1CILi1EEESB_SB_EEEEENS5_IJNSA_ILi128EEESE_NSA_ILi64EEEEEENS_10bfloat16_tENS5_IJlSB_lEEESH_SI_NS4_8TiledMMAINS4_8MMA_AtomIJNS4_20SM100_MMA_F16BF16_SSISH_SH_fLi128ELi128ELNS4_4UMMA5MajorE0ELSN_0ELNSM_7ScaleInE0ELSO_0EEEEEENS4_6LayoutISC_NS5_IJNSA_ILi0EEESS_SS_EEEEENS5_IJNS4_10UnderscoreESV_SV_EEEEENS4_13SM90_TMA_LOADENS4_14ComposedLayoutINS4_7SwizzleILi3ELi4ELi3EEENS4_18smem_ptr_flag_bitsILi16EEENSR_INS5_IJNSA_ILi8EEESF_EEENS5_IJSF_SB_EEEEEEEvNS4_8identityESY_S18_vS19_EENS_8epilogue10collective18CollectiveEpilogueINS1B_23Sm100TmaWarpSpecializedILi4ELi2ELi32ELb1ELb0EEEJSG_NS5_IJNSR_ISE_SB_EENSR_INSA_ILi32EEESB_EEEEESH_SI_SH_SI_NS1B_6fusion15FusionCallbacksIS1F_NS1K_13LinCombEltActINS1B_6thread4GELUESH_fSH_fLNS_15FloatRoundStyleE2EEESG_S1J_JEEENS4_5SM1004TMEM4LOAD26SM100_TMEM_LOAD_32dp32b32xESY_NSZ_INS10_ILi2ELi4ELi3EEES13_NSR_INS5_IJS14_S1H_EEENS5_IJS1H_SB_EEEEEEENS4_39AutoVectorizingCopyWithAssumedAlignmentILi128EEENS4_14SM90_TMA_STOREES20_S22_S22_EEEvvEEEEvNT_6ParamsE) ;  /* 0xffffff5402707950 */ /* 0x000fea0003c3ffff */
        .weak           $__internal_2_$__cuda_sm10x_tcgen05_guardrail_trap_unallocated_columns_being_dealloced
        .type           $__internal_2_$__cuda_sm10x_tcgen05_guardrail_trap_unallocated_columns_being_dealloced,@function
        .size           $__internal_2_$__cuda_sm10x_tcgen05_guardrail_trap_unallocated_columns_being_dealloced,(.L_x_166 - $__internal_2_$__cuda_sm10x_tcgen05_guardrail_trap_unallocated_columns_being_dealloced)
$__internal_2_$__cuda_sm10x_tcgen05_guardrail_trap_unallocated_columns_being_dealloced:
[----:B------:R-:W-:Y:S05]  /*aa40*/  BPT.TRAP 0x1 ;  /* 0x000000040000795c */ /* 0x000fea0000300000 */
[----:B------:R-:W-:-:S04]  /*aa50*/  HFMA2 R3, -RZ, RZ, 0, 0 ;  /* 0x00000000ff037431 */ /* 0x000fc800000001ff */
[----:B------:R-:W-:Y:S05]  /*aa60*/  RET.REL.NODEC R2 `(_ZN7cutlass13device_kernelINS_4gemm6kernel13GemmUniversalIN4cute5tupleIJiiiiEEENS1_10collective13CollectiveMmaINS1_35MainloopSm100TmaUmmaWarpSpecializedILi6ELi2ELi4ENS5_IJNS4_1CILi1EEESB_SB_EEEEENS5_IJNSA_ILi128EEESE_NSA_ILi64EEEEEENS_10bfloat16_tENS5_IJlSB_lEEESH_SI_NS4_8TiledMMAINS4_8MMA_AtomIJNS4_20SM100_MMA_F16BF16_SSISH_SH_fLi128ELi128ELNS4_4UMMA5MajorE0ELSN_0ELNSM_7ScaleInE0ELSO_0EEEEEENS4_6LayoutISC_NS5_IJNSA_ILi0EEESS_SS_EEEEENS5_IJNS4_10UnderscoreESV_SV_EEEEENS4_13SM90_TMA_LOADENS4_14ComposedLayoutINS4_7SwizzleILi3ELi4ELi3EEENS4_18smem_ptr_flag_bitsILi16EEENSR_INS5_IJNSA_ILi8EEESF_EEENS5_IJSF_SB_EEEEEEEvNS4_8identityESY_S18_vS19_EENS_8epilogue10collective18CollectiveEpilogueINS1B_23Sm100TmaWarpSpecializedILi4ELi2ELi32ELb1ELb0EEEJSG_NS5_IJNSR_ISE_SB_EENSR_INSA_ILi32EEESB_EEEEESH_SI_SH_SI_NS1B_6fusion15FusionCallbacksIS1F_NS1K_13LinCombEltActINS1B_6thread4GELUESH_fSH_fLNS_15FloatRoundStyleE2EEESG_S1J_JEEENS4_5SM1004TMEM4LOAD26SM100_TMEM_LOAD_32dp32b32xESY_NSZ_INS10_ILi2ELi4ELi3EEES13_NSR_INS5_IJS14_S1H_EEENS5_IJS1H_SB_EEEEEEENS4_39AutoVectorizingCopyWithAssumedAlignmentILi128EEENS4_14SM90_TMA_STOREES20_S22_S22_EEEvvEEEEvNT_6ParamsE) ;  /* 0xffffff5402647950 */ /* 0x000fea0003c3ffff */
.L_x_165:
[----:B------:R-:W-:-:S00]  /*aa70*/  BRA `(.L_x_165) ;  /* 0xfffffffc00fc7947 */ /* 0x000fc0000383ffff */
[----:B------:R-:W-:-:S00]  /*aa80*/  NOP ;  /* 0x0000000000007918 */ /* 0x000fc00000000000 */
[----:B------:R-:W-:-:S00]  /*aa90*/  NOP ;  /* 0x0000000000007918 */ /* 0x000fc00000000000 */
[----:B------:R-:W-:-:S00]  /*aaa0*/  NOP ;  /* 0x0000000000007918 */ /* 0x000fc00000000000 */
[----:B------:R-:W-:-:S00]  /*aab0*/  NOP ;  /* 0x0000000000007918 */ /* 0x000fc00000000000 */
[----:B------:R-:W-:-:S00]  /*aac0*/  NOP ;  /* 0x0000000000007918 */ /* 0x000fc00000000000 */
[----:B------:R-:W-:-:S00]  /*aad0*/  NOP ;  /* 0x0000000000007918 */ /* 0x000fc00000000000 */
[----:B------:R-:W-:-:S00]  /*aae0*/  NOP ;  /* 0x0000000000007918 */ /* 0x000fc00000000000 */
[----:B------:R-:W-:-:S00]  /*aaf0*/  NOP ;  /* 0x0000000000007918 */ /* 0x000fc00000000000 */
.L_x_166:


//--------------------- .nv.global.init           --------------------------
	.section	.nv.global.init,"aw",@progbits
.nv.global.init:
	.type		$str$27,@object
	.size		$str$27,($str$28 - $str$27)
$str$27:
        /*0000*/ 	.byte	0x28, 0x61, 0x64, 0x64, 0x72, 0x65, 0x73, 0x73, 0x20, 0x26, 0x20, 0x6d, 0x61, 0x73, 0x6b, 0x29
        /*0010*/ 	.byte	0x20, 0x3d, 0x3d, 0x20, 0x30, 0x00
	.type		$str$28,@object
	.size		$str$28,($str$26 - $str$28)
$str$28:
        /*0016*/ 	.byte	0x2f, 0x74, 0x6d, 0x70, 0x2f, 0x63, 0x75, 0x74, 0x6c, 0x61, 0x73, 0x73, 0x5f, 0x73, 0x77, 0x65
        /*0026*/ 	.byte	0x65, 0x70, 0x5f, 0x73, 0x72, 0x63, 0x2f, 0x69, 0x6e, 0x63, 0x6c, 0x75, 0x64, 0x65, 0x2f, 0x63
        /*0036*/ 	.byte	0x75, 0x74, 0x65, 0x2f, 0x70, 0x6f, 0x69, 0x6e, 0x74, 0x65, 0x72, 0x5f, 0x66, 0x6c, 0x61, 0x67
        /*0046*/ 	.byte	0x67, 0x65, 0x64, 0x2e, 0x68, 0x70, 0x70, 0x00
	.type		$str$26,@object
	.size		$str$26,($str$25 - $str$26)
$str$26:
        /*004e*/ 	.byte	0x2f, 0x74, 0x6d, 0x70, 0x2f, 0x63, 0x75, 0x74, 0x6c, 0x61, 0x73, 0x73, 0x5f, 0x73, 0x77, 0x65
        /*005e*/ 	.byte	0x65, 0x70, 0x5f, 0x73, 0x72, 0x63, 0x2f, 0x69, 0x6e, 0x63, 0x6c, 0x75, 0x64, 0x65, 0x2f, 0x63
        /*006e*/ 	.byte	0x75, 0x74, 0x65, 0x2f, 0x61, 0x74, 0x6f, 0x6d, 0x2f, 0x63, 0x6f, 0x70, 0x79, 0x5f, 0x74, 0x72
        /*007e*/ 	.byte	0x61, 0x69, 0x74, 0x73, 0x5f, 0x73, 0x6d, 0x31, 0x30, 0x30, 0x2e, 0x68, 0x70, 0x70, 0x00
	.type		$str$25,@object
	.size		$str$25,(__unnamed_1 - $str$25)
$str$25:
        /*008d*/ 	.byte	0x28, 0x28, 0x75, 0x69, 0x6e, 0x74, 0x33, 0x32, 0x5f, 0x74, 0x28, 0x74, 0x68, 0x72, 0x65, 0x61
        /*009d*/ 	.byte	0x64, 0x49, 0x64, 0x78, 0x2e, 0x78, 0x29, 0x20, 0x2f, 0x20, 0x33, 0x32, 0x29, 0x20, 0x25, 0x20
        /*00ad*/ 	.byte	0x34, 0x29, 0x20, 0x3d, 0x3d, 0x20, 0x28, 0x28, 0x28, 0x74, 0x6d, 0x65, 0x6d, 0x5f, 0x61, 0x64
        /*00bd*/ 	.byte	0x64, 0x72, 0x20, 0x3e, 0x3e, 0x20, 0x31, 0x36, 0x29, 0x20, 0x2f, 0x20, 0x33, 0x32, 0x29, 0x20
        /*00cd*/ 	.byte	0x25, 0x20, 0x34, 0x29, 0x00
	.type		__unnamed_1,@object
	.size		__unnamed_1,(__unnamed_2 - __unnamed_1)
__unnamed_1:
        /*00d2*/ 	.byte	0x61, 0x75, 0x74, 0x6f, 0x20, 0x63, 0x75, 0x74, 0x65, 0x3a, 0x3a, 0x61, 0x73, 0x5f, 0x70, 0x6f
        /* <DEDUP_REMOVED lines=24> */
        /*0262*/ 	.byte	0x34, 0x30, 0x39, 0x36, 0x3e, 0x3e, 0x3e, 0x3e, 0x5d, 0x00
	.type		__unnamed_2,@object
	.size		__unnamed_2,(.L_2 - __unnamed_2)
__unnamed_2:
        /* <DEDUP_REMOVED lines=42> */
        /*050c*/ 	.byte	0x3e, 0x3e, 0x5d, 0x00
.L_2:


//--------------------- .nv.shared._ZN7cutlass13device_kernelINS_4gemm6kernel13GemmUniversalIN4cute5tupleIJiiiiEEENS1_10collective13CollectiveMmaINS1_35MainloopSm100TmaUmmaWarpSpecializedILi6ELi2ELi4ENS5_IJNS4_1CILi1EEESB_SB_EEEEENS5_IJNSA_ILi128EEESE_NSA_ILi64EEEEEENS_10bfloat16_tENS5_IJlSB_lEEESH_SI_NS4_8TiledMMAINS4_8MMA_AtomIJNS4_20SM100_MMA_F16BF16_SSISH_SH_fLi128ELi128ELNS4_4UMMA5MajorE0ELSN_0ELNSM_7ScaleInE0ELSO_0EEEEEENS4_6LayoutISC_NS5_IJNSA_ILi0EEESS_SS_EEEEENS5_IJNS4_10UnderscoreESV_SV_EEEEENS4_13SM90_TMA_LOADENS4_14ComposedLayoutINS4_7SwizzleILi3ELi4ELi3EEENS4_18smem_ptr_flag_bitsILi16EEENSR_INS5_IJNSA_ILi8EEESF_EEENS5_IJSF_SB_EEEEEEEvNS4_8identityESY_S18_vS19_EENS_8epilogue10collective18CollectiveEpilogueINS1B_23Sm100TmaWarpSpecializedILi4ELi2ELi32ELb1ELb0EEEJSG_NS5_IJNSR_ISE_SB_EENSR_INSA_ILi32EEESB_EEEEESH_SI_SH_SI_NS1B_6fusion15FusionCallbacksIS1F_NS1K_13LinCombEltActINS1B_6thread4GELUESH_fSH_fLNS_15FloatRoundStyleE2EEESG_S1J_JEEENS4_5SM1004TMEM4LOAD26SM100_TMEM_LOAD_32dp32b32xESY_NSZ_INS10_ILi2ELi4ELi3EEES13_NSR_INS5_IJS14_S1H_EEENS5_IJS1H_SB_EEEEEEENS4_39AutoVectorizingCopyWithAssumedAlignmentILi128EEENS4_14SM90_TMA_STOREES20_S22_S22_EEEvvEEEEvNT_6ParamsE --------------------------
	.section	.nv.shared._ZN7cutlass13device_kernelINS_4gemm6kernel13GemmUniversalIN4cute5tupleIJiiiiEEENS1_10collective13CollectiveMmaINS1_35MainloopSm100TmaUmmaWarpSpecializedILi6ELi2ELi4ENS5_IJNS4_1CILi1EEESB_SB_EEEEENS5_IJNSA_ILi128EEESE_NSA_ILi64EEEEEENS_10bfloat16_tENS5_IJlSB_lEEESH_SI_NS4_8TiledMMAINS4_8MMA_AtomIJNS4_20SM100_MMA_F16BF16_SSISH_SH_fLi128ELi128ELNS4_4UMMA5MajorE0ELSN_0ELNSM_7ScaleInE0ELSO_0EEEEEENS4_6LayoutISC_NS5_IJNSA_ILi0EEESS_SS_EEEEENS5_IJNS4_10UnderscoreESV_SV_EEEEENS4_13SM90_TMA_LOADENS4_14ComposedLayoutINS4_7SwizzleILi3ELi4ELi3EEENS4_18smem_ptr_flag_bitsILi16EEENSR_INS5_IJNSA_ILi8EEESF_EEENS5_IJSF_SB_EEEEEEEvNS4_8identityESY_S18_vS19_EENS_8epilogue10collective18CollectiveEpilogueINS1B_23Sm100TmaWarpSpecializedILi4ELi2ELi32ELb1ELb0EEEJSG_NS5_IJNSR_ISE_SB_EENSR_INSA_ILi32EEESB_EEEEESH_SI_SH_SI_NS1B_6fusion15FusionCallbacksIS1F_NS1K_13LinCombEltActINS1B_6thread4GELUESH_fSH_fLNS_15FloatRoundStyleE2EEESG_S1J_JEEENS4_5SM1004TMEM4LOAD26SM100_TMEM_LOAD_32dp32b32xESY_NSZ_INS10_ILi2ELi4ELi3EEES13_NSR_INS5_IJS14_S1H_EEENS5_IJS1H_SB_EEEEEEENS4_39AutoVectorizingCopyWithAssumedAlignmentILi128EEENS4_14SM90_TMA_STOREES20_S22_S22_EEEvvEEEEvNT_6ParamsE,"aw",@nobits
	.sectionflags	@""
	.align	16
	.zero		1024


//--------------------- .nv.shared.reserved.0     --------------------------
	.section	.nv.shared.reserved.0,"aw",@nobits
	.weak		__nv_reservedSMEM_offset_0_alias
	.size		__nv_reservedSMEM_offset_0_alias, 0, 64
	.other		__nv_reservedSMEM_offset_0_alias,@"STO_CUDA_RESERVED_SHARED STV_DEFAULT"
__nv_reservedSMEM_offset_0_alias:
	.zero		0
.nv.shared.reserved.0:
	.zero		64
	.weak		__nv_reservedSMEM_tcgen05_partition
	.type		__nv_reservedSMEM_tcgen05_partition,@object
	.size		__nv_reservedSMEM_tcgen05_partition,(.L_0 - __nv_reservedSMEM_tcgen05_partition)
__nv_reservedSMEM_tcgen05_partition:
	.zero		32
.L_0:


//--------------------- .nv.global                --------------------------
	.section	.nv.global,"aw",@nobits
.nv.global:
	.type		_ZN39_INTERNAL_b4cad59f_4_k_cu_dab30ca1_25964cute1_E,@object
	.size		_ZN39_INTERNAL_b4cad59f_4_k_cu_dab30ca1_25964cute1_E,(_ZN39_INTERNAL_b4cad59f_4_k_cu_dab30ca1_25964cuda3std3__45__cpo6cbeginE - _ZN39_INTERNAL_b4cad59f_4_k_cu_dab30ca1_25964cute1_E)
_ZN39_INTERNAL_b4cad59f_4_k_cu_dab30ca1_25964cute1_E:
	.zero		1
	.type		_ZN39_INTERNAL_b4cad59f_4_k_cu_dab30ca1_25964cuda3std3__45__cpo6cbeginE,@object
	.size		_ZN39_INTERNAL_b4cad59f_4_k_cu_dab30ca1_25964cuda3std3__45__cpo6cbeginE,(_ZN39_INTERNAL_b4cad59f_4_k_cu_dab30ca1_25964cuda3std3__48in_placeE - _ZN39_INTERNAL_b4cad59f_4_k_cu_dab30ca1_25964cuda3std3__45__cpo6cbeginE)
_ZN39_INTERNAL_b4cad59f_4_k_cu_dab30ca1_25964cuda3std3__45__cpo6cbeginE:
	.zero		1
	.type		_ZN39_INTERNAL_b4cad59f_4_k_cu_dab30ca1_25964cuda3std3__48in_placeE,@object
	.size		_ZN39_INTERNAL_b4cad59f_4_k_cu_dab30ca1_25964cuda3std3__48in_placeE,(_ZN39_INTERNAL_b4cad59f_4_k_cu_dab30ca1_25964cuda3std6ranges3__45__cpo9iter_moveE - _ZN39_INTERNAL_b4cad59f_4_k_cu_dab30ca1_25964cuda3std3__48in_placeE)
_ZN39_INTERNAL_b4cad59f_4_k_cu_dab30ca1_25964cuda3std3__48in_placeE:
	.zero		1
	.type		_ZN39_INTERNAL_b4cad59f_4_k_cu_dab30ca1_25964cuda3std6ranges3__45__cpo9iter_moveE,@object
	.size		_ZN39_INTERNAL_b4cad59f_4_k_cu_dab30ca1_25964cuda3std6ranges3__45__cpo9iter_moveE,(_ZN39_INTERNAL_b4cad59f_4_k_cu_dab30ca1_25964cuda3std3__45__cpo5beginE - _ZN39_INTERNAL_b4cad59f_4_k_cu_dab30ca1_25964cuda3std6ranges3__45__cpo9iter_moveE)
_ZN39_INTERNAL_b4cad59f_4_k_cu_dab30ca1_25964cuda3std6ranges3__45__cpo9iter_moveE:
	.zero		1
	.type		_ZN39_INTERNAL_b4cad59f_4_k_cu_dab30ca1_25964cuda3std3__45__cpo5beginE,@object
	.size		_ZN39_INTERNAL_b4cad59f_4_k_cu_dab30ca1_25964cuda3std3__45__cpo5beginE,(_ZN39_INTERNAL_b4cad59f_4_k_cu_dab30ca1_25964cuda3std3__441_GLOBAL__N__b4cad59f_4_k_cu_dab30ca1_25966ignoreE - _ZN39_INTERNAL_b4cad59f_4_k_cu_dab30ca1_25964cuda3std3__45__cpo5beginE)
_ZN39_INTERNAL_b4cad59f_4_k_cu_dab30ca1_25964cuda3std3__45__cpo5beginE:
	.zero		1
	.type		_ZN39_INTERNAL_b4cad59f_4_k_cu_dab30ca1_25964cuda3std3__441_GLOBAL__N__b4cad59f_4_k_cu_dab30ca1_25966ignoreE,@object
	.size		_ZN39_INTERNAL_b4cad59f_4_k_cu_dab30ca1_25964cuda3std3__441_GLOBAL__N__b4cad59f_4_k_cu_dab30ca1_25966ignoreE,(_ZN39_INTERNAL_b4cad59f_4_k_cu_dab30ca1_25964cute7productE - _ZN39_INTERNAL_b4cad59f_4_k_cu_dab30ca1_25964cuda3std3__441_GLOBAL__N__b4cad59f_4_k_cu_dab30ca1_25966ignoreE)
_ZN39_INTERNAL_b4cad59f_4_k_cu_dab30ca1_25964cuda3std3__441_GLOBAL__N__b4cad59f_4_k_cu_dab30ca1_25966ignoreE:
	.zero		1
	.type		_ZN39_INTERNAL_b4cad59f_4_k_cu_dab30ca1_25964cute7productE,@object
	.size		_ZN39_INTERNAL_b4cad59f_4_k_cu_dab30ca1_25964cute7productE,(_ZN39_INTERNAL_b4cad59f_4_k_cu_dab30ca1_25964cuda3std3__45__cpo3endE - _ZN39_INTERNAL_b4cad59f_4_k_cu_dab30ca1_25964cute7productE)
_ZN39_INTERNAL_b4cad59f_4_k_cu_dab30ca1_25964cute7productE:
	.zero		1
	.type		_ZN39_INTERNAL_b4cad59f_4_k_cu_dab30ca1_25964cuda3std3__45__cpo3endE,@object
	.size		_ZN39_INTERNAL_b4cad59f_4_k_cu_dab30ca1_25964cuda3std3__45__cpo3endE,(_ZN39_INTERNAL_b4cad59f_4_k_cu_dab30ca1_25964cuda3std3__419piecewise_constructE - _ZN39_INTERNAL_b4cad59f_4_k_cu_dab30ca1_25964cuda3std3__45__cpo3endE)
_ZN39_INTERNAL_b4cad59f_4_k_cu_dab30ca1_25964cuda3std3__45__cpo3endE:
	.zero		1
	.type		_ZN39_INTERNAL_b4cad59f_4_k_cu_dab30ca1_25964cuda3std3__419piecewise_constructE,@object
	.size		_ZN39_INTERNAL_b4cad59f_4_k_cu_dab30ca1_25964cuda3std3__419piecewise_constructE,(_ZN39_INTERNAL_b4cad59f_4_k_cu_dab30ca1_25964cuda3std3__45__cpo4cendE - _ZN39_INTERNAL_b4cad59f_4_k_cu_dab30ca1_25964cuda3std3__419piecewise_constructE)
_ZN39_INTERNAL_b4cad59f_4_k_cu_dab30ca1_25964cuda3std3__419piecewise_constructE:
	.zero		1
	.type		_ZN39_INTERNAL_b4cad59f_4_k_cu_dab30ca1_25964cuda3std3__45__cpo4cendE,@object
	.size		_ZN39_INTERNAL_b4cad59f_4_k_cu_dab30ca1_25964cuda3std3__45__cpo4cendE,(_ZN39_INTERNAL_b4cad59f_4_k_cu_dab30ca1_25964cuda3std6ranges3__45__cpo4swapE - _ZN39_INTERNAL_b4cad59f_4_k_cu_dab30ca1_25964cuda3std3__45__cpo4cendE)
_ZN39_INTERNAL_b4cad59f_4_k_cu_dab30ca1_25964cuda3std3__45__cpo4cendE:
	.zero		1
	.type		_ZN39_INTERNAL_b4cad59f_4_k_cu_dab30ca1_25964cuda3std6ranges3__45__cpo4swapE,@object
	.size		_ZN39_INTERNAL_b4cad59f_4_k_cu_dab30ca1_25964cuda3std6ranges3__45__cpo4swapE,(.L_10 - _ZN39_INTERNAL_b4cad59f_4_k_cu_dab30ca1_25964cuda3std6ranges3__45__cpo4swapE)
_ZN39_INTERNAL_b4cad59f_4_k_cu_dab30ca1_25964cuda3std6ranges3__45__cpo4swapE:
	.zero		1
.L_10:


//--------------------- .nv.constant0._ZN7cutlass13device_kernelINS_4gemm6kernel13GemmUniversalIN4cute5tupleIJiiiiEEENS1_10collective13CollectiveMmaINS1_35MainloopSm100TmaUmmaWarpSpecializedILi6ELi2ELi4ENS5_IJNS4_1CILi1EEESB_SB_EEEEENS5_IJNSA_ILi128EEESE_NSA_ILi64EEEEEENS_10bfloat16_tENS5_IJlSB_lEEESH_SI_NS4_8TiledMMAINS4_8MMA_AtomIJNS4_20SM100_MMA_F16BF16_SSISH_SH_fLi128ELi128ELNS4_4UMMA5MajorE0ELSN_0ELNSM_7ScaleInE0ELSO_0EEEEEENS4_6LayoutISC_NS5_IJNSA_ILi0EEESS_SS_EEEEENS5_IJNS4_10UnderscoreESV_SV_EEEEENS4_13SM90_TMA_LOADENS4_14ComposedLayoutINS4_7SwizzleILi3ELi4ELi3EEENS4_18smem_ptr_flag_bitsILi16EEENSR_INS5_IJNSA_ILi8EEESF_EEENS5_IJSF_SB_EEEEEEEvNS4_8identityESY_S18_vS19_EENS_8epilogue10collective18CollectiveEpilogueINS1B_23Sm100TmaWarpSpecializedILi4ELi2ELi32ELb1ELb0EEEJSG_NS5_IJNSR_ISE_SB_EENSR_INSA_ILi32EEESB_EEEEESH_SI_SH_SI_NS1B_6fusion15FusionCallbacksIS1F_NS1K_13LinCombEltActINS1B_6thread4GELUESH_fSH_fLNS_15FloatRoundStyleE2EEESG_S1J_JEEENS4_5SM1004TMEM4LOAD26SM100_TMEM_LOAD_32dp32b32xESY_NSZ_INS10_ILi2ELi4ELi3EEES13_NSR_INS5_IJS14_S1H_EEENS5_IJS1H_SB_EEEEEEENS4_39AutoVectorizingCopyWithAssumedAlignmentILi128EEENS4_14SM90_TMA_STOREES20_S22_S22_EEEvvEEEEvNT_6ParamsE --------------------------
	.section	.nv.constant0._ZN7cutlass13device_kernelINS_4gemm6kernel13GemmUniversalIN4cute5tupleIJiiiiEEENS1_10collective13CollectiveMmaINS1_35MainloopSm100TmaUmmaWarpSpecializedILi6ELi2ELi4ENS5_IJNS4_1CILi1EEESB_SB_EEEEENS5_IJNSA_ILi128EEESE_NSA_ILi64EEEEEENS_10bfloat16_tENS5_IJlSB_lEEESH_SI_NS4_8TiledMMAINS4_8MMA_AtomIJNS4_20SM100_MMA_F16BF16_SSISH_SH_fLi128ELi128ELNS4_4UMMA5MajorE0ELSN_0ELNSM_7ScaleInE0ELSO_0EEEEEENS4_6LayoutISC_NS5_IJNSA_ILi0EEESS_SS_EEEEENS5_IJNS4_10UnderscoreESV_SV_EEEEENS4_13SM90_TMA_LOADENS4_14ComposedLayoutINS4_7SwizzleILi3ELi4ELi3EEENS4_18smem_ptr_flag_bitsILi16EEENSR_INS5_IJNSA_ILi8EEESF_EEENS5_IJSF_SB_EEEEEEEvNS4_8identityESY_S18_vS19_EENS_8epilogue10collective18CollectiveEpilogueINS1B_23Sm100TmaWarpSpecializedILi4ELi2ELi32ELb1ELb0EEEJSG_NS5_IJNSR_ISE_SB_EENSR_INSA_ILi32EEESB_EEEEESH_SI_SH_SI_NS1B_6fusion15FusionCallbacksIS1F_NS1K_13LinCombEltActINS1B_6thread4GELUESH_fSH_fLNS_15FloatRoundStyleE2EEESG_S1J_JEEENS4_5SM1004TMEM4LOAD26SM100_TMEM_LOAD_32dp32b32xESY_NSZ_INS10_ILi2ELi4ELi3EEES13_NSR_INS5_IJS14_S1H_EEENS5_IJS1H_SB_EEEEEEENS4_39AutoVectorizingCopyWithAssumedAlignmentILi128EEENS4_14SM90_TMA_STOREES20_S22_S22_EEEvvEEEEvNT_6ParamsE,"a",@progbits
	.sectionflags	@""
	.align	4
.nv.constant0._ZN7cutlass13device_kernelINS_4gemm6kernel13GemmUniversalIN4cute5tupleIJiiiiEEENS1_10collective13CollectiveMmaINS1_35MainloopSm100TmaUmmaWarpSpecializedILi6ELi2ELi4ENS5_IJNS4_1CILi1EEESB_SB_EEEEENS5_IJNSA_ILi128EEESE_NSA_ILi64EEEEEENS_10bfloat16_tENS5_IJlSB_lEEESH_SI_NS4_8TiledMMAINS4_8MMA_AtomIJNS4_20SM100_MMA_F16BF16_SSISH_SH_fLi128ELi128ELNS4_4UMMA5MajorE0ELSN_0ELNSM_7ScaleInE0ELSO_0EEEEEENS4_6LayoutISC_NS5_IJNSA_ILi0EEESS_SS_EEEEENS5_IJNS4_10UnderscoreESV_SV_EEEEENS4_13SM90_TMA_LOADENS4_14ComposedLayoutINS4_7SwizzleILi3ELi4ELi3EEENS4_18smem_ptr_flag_bitsILi16EEENSR_INS5_IJNSA_ILi8EEESF_EEENS5_IJSF_SB_EEEEEEEvNS4_8identityESY_S18_vS19_EENS_8epilogue10collective18CollectiveEpilogueINS1B_23Sm100TmaWarpSpecializedILi4ELi2ELi32ELb1ELb0EEEJSG_NS5_IJNSR_ISE_SB_EENSR_INSA_ILi32EEESB_EEEEESH_SI_SH_SI_NS1B_6fusion15FusionCallbacksIS1F_NS1K_13LinCombEltActINS1B_6thread4GELUESH_fSH_fLNS_15FloatRoundStyleE2EEESG_S1J_JEEENS4_5SM1004TMEM4LOAD26SM100_TMEM_LOAD_32dp32b32xESY_NSZ_INS10_ILi2ELi4ELi3EEES13_NSR_INS5_IJS14_S1H_EEENS5_IJS1H_SB_EEEEEEENS4_39AutoVectorizingCopyWithAssumedAlignmentILi128EEENS4_14SM90_TMA_STOREES20_S22_S22_EEEvvEEEEvNT_6ParamsE:
	.zero		2944


//--------------------- SYMBOLS --------------------------

	.type		.nv.reservedSmem.offset0,@object
	.size		.nv.reservedSmem.offset0,0x4
	.type		.nv.reservedSmem.cap,@object
	.size		.nv.reservedSmem.cap,0x4
	.type		__assertfail,@function
